//
// Generated by NVIDIA NVVM Compiler
//
// Compiler Build ID: CL-36424714
// Cuda compilation tools, release 13.0, V13.0.88
// Based on NVVM 20.0.0
//

.version 9.0
.target sm_100
.address_size 64

.global .align 4 .b8 __cudart_i2opi_f[24] = {65, 144, 67, 60, 153, 149, 98, 219, 192, 221, 52, 245, 209, 87, 39, 252, 41, 21, 68, 78, 110, 131, 249, 162};

.entry _Z6render6float3S_jjfP6uchar4S_S_P8trianglem(
	.param .align 4 .b8 _Z6render6float3S_jjfP6uchar4S_S_P8trianglem_param_0[12],
	.param .align 4 .b8 _Z6render6float3S_jjfP6uchar4S_S_P8trianglem_param_1[12],
	.param .u32 _Z6render6float3S_jjfP6uchar4S_S_P8trianglem_param_2,
	.param .u32 _Z6render6float3S_jjfP6uchar4S_S_P8trianglem_param_3,
	.param .f32 _Z6render6float3S_jjfP6uchar4S_S_P8trianglem_param_4,
	.param .u64 .ptr .align 1 _Z6render6float3S_jjfP6uchar4S_S_P8trianglem_param_5,
	.param .align 4 .b8 _Z6render6float3S_jjfP6uchar4S_S_P8trianglem_param_6[12],
	.param .align 4 .b8 _Z6render6float3S_jjfP6uchar4S_S_P8trianglem_param_7[12],
	.param .u64 .ptr .align 1 _Z6render6float3S_jjfP6uchar4S_S_P8trianglem_param_8,
	.param .u64 _Z6render6float3S_jjfP6uchar4S_S_P8trianglem_param_9
)
{
	.local .align 4 .b8 	__local_depot0[28];
	.reg .b64 	%SP;
	.reg .b64 	%SPL;
	.reg .pred 	%p<41>;
	.reg .b16 	%rs<21>;
	.reg .b32 	%r<79>;
	.reg .b32 	%f<254>;
	.reg .b64 	%rd<50>;
	.reg .b64 	%fd<3>;

	mov.u64 	%SPL, __local_depot0;
	ld.param.f32 	%f98, [_Z6render6float3S_jjfP6uchar4S_S_P8trianglem_param_7+8];
	ld.param.f32 	%f97, [_Z6render6float3S_jjfP6uchar4S_S_P8trianglem_param_7+4];
	ld.param.f32 	%f96, [_Z6render6float3S_jjfP6uchar4S_S_P8trianglem_param_7];
	ld.param.f32 	%f95, [_Z6render6float3S_jjfP6uchar4S_S_P8trianglem_param_6+8];
	ld.param.f32 	%f94, [_Z6render6float3S_jjfP6uchar4S_S_P8trianglem_param_6+4];
	ld.param.f32 	%f93, [_Z6render6float3S_jjfP6uchar4S_S_P8trianglem_param_6];
	ld.param.f32 	%f92, [_Z6render6float3S_jjfP6uchar4S_S_P8trianglem_param_1+8];
	ld.param.f32 	%f91, [_Z6render6float3S_jjfP6uchar4S_S_P8trianglem_param_1+4];
	ld.param.f32 	%f90, [_Z6render6float3S_jjfP6uchar4S_S_P8trianglem_param_1];
	ld.param.f32 	%f89, [_Z6render6float3S_jjfP6uchar4S_S_P8trianglem_param_0+8];
	ld.param.f32 	%f88, [_Z6render6float3S_jjfP6uchar4S_S_P8trianglem_param_0+4];
	ld.param.f32 	%f87, [_Z6render6float3S_jjfP6uchar4S_S_P8trianglem_param_0];
	ld.param.u32 	%r25, [_Z6render6float3S_jjfP6uchar4S_S_P8trianglem_param_2];
	ld.param.u32 	%r26, [_Z6render6float3S_jjfP6uchar4S_S_P8trianglem_param_3];
	ld.param.f32 	%f99, [_Z6render6float3S_jjfP6uchar4S_S_P8trianglem_param_4];
	ld.param.u64 	%rd19, [_Z6render6float3S_jjfP6uchar4S_S_P8trianglem_param_5];
	ld.param.u64 	%rd21, [_Z6render6float3S_jjfP6uchar4S_S_P8trianglem_param_8];
	ld.param.u64 	%rd20, [_Z6render6float3S_jjfP6uchar4S_S_P8trianglem_param_9];
	cvta.to.global.u64 	%rd1, %rd21;
	add.u64 	%rd2, %SPL, 0;
	mov.u32 	%r1, %ntid.x;
	mov.u32 	%r27, %ctaid.x;
	mov.u32 	%r28, %tid.x;
	mad.lo.s32 	%r77, %r1, %r27, %r28;
	mov.u32 	%r3, %ntid.y;
	mov.u32 	%r29, %ctaid.y;
	mov.u32 	%r30, %tid.y;
	mad.lo.s32 	%r4, %r3, %r29, %r30;
	mul.f32 	%f100, %f99, 0f40490FDB;
	div.rn.f32 	%f1, %f100, 0f43B40000;
	mul.f32 	%f101, %f1, 0f3F22F983;
	cvt.rni.s32.f32 	%r76, %f101;
	cvt.rn.f32.s32 	%f102, %r76;
	fma.rn.f32 	%f103, %f102, 0fBFC90FDA, %f1;
	fma.rn.f32 	%f104, %f102, 0fB3A22168, %f103;
	fma.rn.f32 	%f250, %f102, 0fA7C234C5, %f104;
	abs.f32 	%f3, %f1;
	setp.ltu.f32 	%p1, %f3, 0f47CE4780;
	@%p1 bra 	$L__BB0_8;
	setp.neu.f32 	%p2, %f3, 0f7F800000;
	@%p2 bra 	$L__BB0_3;
	mov.f32 	%f107, 0f00000000;
	mul.rn.f32 	%f250, %f1, %f107;
	mov.b32 	%r76, 0;
	bra.uni 	$L__BB0_8;
$L__BB0_3:
	mov.b32 	%r6, %f1;
	shl.b32 	%r32, %r6, 8;
	or.b32  	%r7, %r32, -2147483648;
	mov.b64 	%rd43, 0;
	mov.b32 	%r73, 0;
	mov.u64 	%rd25, __cudart_i2opi_f;
$L__BB0_4:
	.pragma "nounroll";
	mul.wide.u32 	%rd24, %r73, 4;
	add.s64 	%rd26, %rd25, %rd24;
	ld.global.nc.u32 	%r33, [%rd26];
	mad.wide.u32 	%rd27, %r33, %r7, %rd43;
	shr.u64 	%rd43, %rd27, 32;
	add.s64 	%rd28, %rd2, %rd24;
	st.local.u32 	[%rd28], %rd27;
	add.s32 	%r73, %r73, 1;
	setp.ne.s32 	%p3, %r73, 6;
	@%p3 bra 	$L__BB0_4;
	shr.u32 	%r34, %r6, 23;
	st.local.u32 	[%rd2+24], %rd43;
	and.b32  	%r10, %r34, 31;
	and.b32  	%r35, %r34, 224;
	add.s32 	%r36, %r35, -128;
	shr.u32 	%r37, %r36, 5;
	mul.wide.u32 	%rd29, %r37, 4;
	sub.s64 	%rd5, %rd2, %rd29;
	ld.local.u32 	%r74, [%rd5+24];
	ld.local.u32 	%r75, [%rd5+20];
	setp.eq.s32 	%p4, %r10, 0;
	@%p4 bra 	$L__BB0_7;
	shf.l.wrap.b32 	%r74, %r75, %r74, %r10;
	ld.local.u32 	%r38, [%rd5+16];
	shf.l.wrap.b32 	%r75, %r38, %r75, %r10;
$L__BB0_7:
	shr.u32 	%r39, %r74, 30;
	shf.l.wrap.b32 	%r40, %r75, %r74, 2;
	shl.b32 	%r41, %r75, 2;
	shr.u32 	%r42, %r40, 31;
	add.s32 	%r43, %r42, %r39;
	neg.s32 	%r44, %r43;
	setp.lt.s32 	%p5, %r6, 0;
	selp.b32 	%r76, %r44, %r43, %p5;
	xor.b32  	%r45, %r40, %r6;
	shr.s32 	%r46, %r40, 31;
	xor.b32  	%r47, %r46, %r40;
	xor.b32  	%r48, %r46, %r41;
	cvt.u64.u32 	%rd30, %r47;
	shl.b64 	%rd31, %rd30, 32;
	cvt.u64.u32 	%rd32, %r48;
	or.b64  	%rd33, %rd31, %rd32;
	cvt.rn.f64.s64 	%fd1, %rd33;
	mul.f64 	%fd2, %fd1, 0d3BF921FB54442D19;
	cvt.rn.f32.f64 	%f105, %fd2;
	neg.f32 	%f106, %f105;
	setp.lt.s32 	%p6, %r45, 0;
	selp.f32 	%f250, %f106, %f105, %p6;
$L__BB0_8:
	mul.f32 	%f108, %f250, %f250;
	fma.rn.f32 	%f109, %f108, 0f3C190000, 0f3B560000;
	fma.rn.f32 	%f110, %f109, %f108, 0f3CC70000;
	fma.rn.f32 	%f111, %f110, %f108, 0f3D5B0000;
	fma.rn.f32 	%f112, %f111, %f108, 0f3E089438;
	fma.rn.f32 	%f113, %f112, %f108, 0f3EAAAA88;
	mul.rn.f32 	%f114, %f108, %f250;
	fma.rn.f32 	%f115, %f113, %f114, %f250;
	abs.f32 	%f116, %f250;
	setp.eq.f32 	%p7, %f116, 0f3A00B43C;
	selp.f32 	%f117, %f250, %f115, %p7;
	and.b32  	%r50, %r76, 1;
	setp.eq.b32 	%p8, %r50, 1;
	neg.f32 	%f118, %f117;
	rcp.approx.ftz.f32 	%f119, %f118;
	selp.f32 	%f7, %f119, %f117, %p8;
	sub.f32 	%f120, %f90, %f87;
	sub.f32 	%f121, %f91, %f88;
	sub.f32 	%f122, %f92, %f89;
	mul.f32 	%f123, %f121, %f121;
	fma.rn.f32 	%f124, %f120, %f120, %f123;
	fma.rn.f32 	%f125, %f122, %f122, %f124;
	sqrt.rn.f32 	%f126, %f125;
	div.rn.f32 	%f11, %f120, %f126;
	div.rn.f32 	%f12, %f121, %f126;
	div.rn.f32 	%f13, %f122, %f126;
	mul.f32 	%f127, %f13, 0f00000000;
	sub.f32 	%f128, %f12, %f127;
	sub.f32 	%f129, %f127, %f11;
	mul.f32 	%f130, %f11, 0f00000000;
	mul.f32 	%f131, %f12, 0f00000000;
	sub.f32 	%f132, %f130, %f131;
	mul.f32 	%f133, %f129, %f129;
	fma.rn.f32 	%f134, %f128, %f128, %f133;
	fma.rn.f32 	%f135, %f132, %f132, %f134;
	sqrt.rn.f32 	%f136, %f135;
	div.rn.f32 	%f14, %f128, %f136;
	div.rn.f32 	%f15, %f129, %f136;
	div.rn.f32 	%f16, %f132, %f136;
	mul.f32 	%f137, %f13, %f15;
	mul.f32 	%f138, %f12, %f16;
	sub.f32 	%f139, %f137, %f138;
	mul.f32 	%f140, %f11, %f16;
	mul.f32 	%f141, %f13, %f14;
	sub.f32 	%f142, %f140, %f141;
	mul.f32 	%f143, %f12, %f14;
	mul.f32 	%f144, %f11, %f15;
	sub.f32 	%f145, %f143, %f144;
	mul.f32 	%f146, %f142, %f142;
	fma.rn.f32 	%f147, %f139, %f139, %f146;
	fma.rn.f32 	%f148, %f145, %f145, %f147;
	sqrt.rn.f32 	%f149, %f148;
	div.rn.f32 	%f17, %f139, %f149;
	div.rn.f32 	%f18, %f142, %f149;
	div.rn.f32 	%f19, %f145, %f149;
	setp.ge.u32 	%p9, %r77, %r25;
	@%p9 bra 	$L__BB0_31;
	rcp.rn.f32 	%f150, %f7;
	cvt.rn.f32.u32 	%f20, %r26;
	cvt.rn.f32.u32 	%f21, %r25;
	mul.f32 	%f22, %f11, %f150;
	mul.f32 	%f23, %f12, %f150;
	mul.f32 	%f24, %f13, %f150;
	neg.s64 	%rd6, %rd20;
	add.s64 	%rd7, %rd1, 16;
	add.s32 	%r51, %r26, -1;
	cvt.rn.f32.u32 	%f151, %r51;
	mov.f32 	%f152, 0f40000000;
	div.rn.f32 	%f27, %f152, %f151;
	add.s32 	%r52, %r25, -1;
	cvt.rn.f32.u32 	%f153, %r52;
	div.rn.f32 	%f28, %f152, %f153;
	mov.u32 	%r53, %nctaid.y;
	mul.lo.s32 	%r19, %r3, %r53;
	mov.u32 	%r54, %nctaid.x;
	mul.lo.s32 	%r20, %r1, %r54;
	cvta.to.global.u64 	%rd8, %rd19;
$L__BB0_10:
	setp.ge.u32 	%p10, %r4, %r26;
	@%p10 bra 	$L__BB0_30;
	cvt.rn.f32.u32 	%f154, %r77;
	fma.rn.f32 	%f155, %f28, %f154, 0fBF800000;
	mul.f32 	%f29, %f14, %f155;
	mul.f32 	%f30, %f15, %f155;
	mul.f32 	%f31, %f16, %f155;
	mov.u32 	%r78, %r4;
$L__BB0_12:
	setp.eq.s64 	%p11, %rd20, 0;
	cvt.rn.f32.u32 	%f157, %r78;
	fma.rn.f32 	%f158, %f27, %f157, 0fBF800000;
	mul.f32 	%f159, %f158, %f20;
	div.rn.f32 	%f160, %f159, %f21;
	fma.rn.f32 	%f161, %f17, %f160, %f29;
	add.f32 	%f162, %f22, %f161;
	fma.rn.f32 	%f163, %f18, %f160, %f30;
	add.f32 	%f164, %f23, %f163;
	fma.rn.f32 	%f165, %f19, %f160, %f31;
	add.f32 	%f166, %f24, %f165;
	mul.f32 	%f167, %f164, %f164;
	fma.rn.f32 	%f168, %f162, %f162, %f167;
	fma.rn.f32 	%f169, %f166, %f166, %f168;
	sqrt.rn.f32 	%f170, %f169;
	div.rn.f32 	%f32, %f162, %f170;
	div.rn.f32 	%f33, %f164, %f170;
	div.rn.f32 	%f34, %f166, %f170;
	mov.b64 	%rd47, -1;
	@%p11 bra 	$L__BB0_20;
	mov.b64 	%rd47, -1;
	mov.b64 	%rd45, 0;
	mov.u64 	%rd44, %rd7;
$L__BB0_14:
	ld.global.f32 	%f172, [%rd44+-4];
	ld.global.f32 	%f173, [%rd44];
	ld.global.f32 	%f174, [%rd44+4];
	ld.global.f32 	%f36, [%rd44+-16];
	ld.global.f32 	%f37, [%rd44+-12];
	ld.global.f32 	%f38, [%rd44+-8];
	sub.f32 	%f39, %f172, %f36;
	sub.f32 	%f40, %f173, %f37;
	sub.f32 	%f41, %f174, %f38;
	ld.global.f32 	%f175, [%rd44+8];
	ld.global.f32 	%f176, [%rd44+12];
	ld.global.f32 	%f177, [%rd44+16];
	sub.f32 	%f42, %f175, %f36;
	sub.f32 	%f43, %f176, %f37;
	sub.f32 	%f44, %f177, %f38;
	mul.f32 	%f178, %f33, %f44;
	mul.f32 	%f179, %f34, %f43;
	sub.f32 	%f45, %f178, %f179;
	mul.f32 	%f180, %f34, %f42;
	mul.f32 	%f181, %f32, %f44;
	sub.f32 	%f46, %f180, %f181;
	mul.f32 	%f182, %f32, %f43;
	mul.f32 	%f183, %f33, %f42;
	sub.f32 	%f47, %f182, %f183;
	mul.f32 	%f184, %f40, %f46;
	fma.rn.f32 	%f185, %f39, %f45, %f184;
	fma.rn.f32 	%f48, %f41, %f47, %f185;
	abs.f32 	%f186, %f48;
	setp.lt.f32 	%p12, %f186, 0f34000000;
	@%p12 bra 	$L__BB0_19;
	sub.f32 	%f49, %f87, %f36;
	sub.f32 	%f50, %f88, %f37;
	sub.f32 	%f51, %f89, %f38;
	mul.f32 	%f187, %f46, %f50;
	fma.rn.f32 	%f188, %f45, %f49, %f187;
	fma.rn.f32 	%f189, %f47, %f51, %f188;
	div.rn.f32 	%f52, %f189, %f48;
	setp.lt.f32 	%p13, %f52, 0f00000000;
	setp.gt.f32 	%p14, %f52, 0f3F800000;
	or.pred  	%p15, %p13, %p14;
	@%p15 bra 	$L__BB0_19;
	mul.f32 	%f190, %f41, %f50;
	mul.f32 	%f191, %f40, %f51;
	sub.f32 	%f53, %f190, %f191;
	mul.f32 	%f192, %f39, %f51;
	mul.f32 	%f193, %f41, %f49;
	sub.f32 	%f54, %f192, %f193;
	mul.f32 	%f194, %f40, %f49;
	mul.f32 	%f195, %f39, %f50;
	sub.f32 	%f55, %f194, %f195;
	mul.f32 	%f196, %f33, %f54;
	fma.rn.f32 	%f197, %f32, %f53, %f196;
	fma.rn.f32 	%f198, %f34, %f55, %f197;
	div.rn.f32 	%f199, %f198, %f48;
	setp.lt.f32 	%p16, %f199, 0f00000000;
	add.f32 	%f200, %f52, %f199;
	setp.gt.f32 	%p17, %f200, 0f3F800000;
	or.pred  	%p18, %p16, %p17;
	@%p18 bra 	$L__BB0_19;
	mul.f32 	%f201, %f43, %f54;
	fma.rn.f32 	%f202, %f42, %f53, %f201;
	fma.rn.f32 	%f203, %f44, %f55, %f202;
	div.rn.f32 	%f56, %f203, %f48;
	setp.lt.f32 	%p19, %f56, 0f00000000;
	@%p19 bra 	$L__BB0_19;
	setp.eq.s64 	%p20, %rd47, -1;
	setp.lt.f32 	%p21, %f56, %f252;
	or.pred  	%p22, %p20, %p21;
	selp.b64 	%rd47, %rd45, %rd47, %p22;
	selp.f32 	%f252, %f56, %f252, %p22;
$L__BB0_19:
	add.s64 	%rd45, %rd45, 1;
	add.s64 	%rd37, %rd6, %rd45;
	add.s64 	%rd44, %rd44, 40;
	setp.ne.s64 	%p23, %rd37, 0;
	@%p23 bra 	$L__BB0_14;
$L__BB0_20:
	setp.eq.s64 	%p24, %rd47, -1;
	mov.b16 	%rs17, 0;
	mov.u16 	%rs18, %rs17;
	mov.u16 	%rs19, %rs17;
	mov.u16 	%rs20, %rs17;
	@%p24 bra 	$L__BB0_29;
	setp.eq.s64 	%p25, %rd20, 0;
	fma.rn.f32 	%f60, %f32, %f252, %f87;
	fma.rn.f32 	%f61, %f33, %f252, %f88;
	fma.rn.f32 	%f62, %f34, %f252, %f89;
	sub.f32 	%f204, %f93, %f60;
	sub.f32 	%f205, %f94, %f61;
	sub.f32 	%f206, %f95, %f62;
	mul.f32 	%f207, %f205, %f205;
	fma.rn.f32 	%f208, %f204, %f204, %f207;
	fma.rn.f32 	%f209, %f206, %f206, %f208;
	sqrt.rn.f32 	%f63, %f209;
	div.rn.f32 	%f64, %f204, %f63;
	div.rn.f32 	%f65, %f205, %f63;
	div.rn.f32 	%f66, %f206, %f63;
	@%p25 bra 	$L__BB0_28;
	mov.b64 	%rd49, 0;
$L__BB0_23:
	mad.lo.s64 	%rd39, %rd49, 40, %rd1;
	ld.global.f32 	%f210, [%rd39+12];
	ld.global.f32 	%f211, [%rd39+16];
	ld.global.f32 	%f212, [%rd39+20];
	ld.global.f32 	%f67, [%rd39];
	ld.global.f32 	%f68, [%rd39+4];
	ld.global.f32 	%f69, [%rd39+8];
	sub.f32 	%f70, %f210, %f67;
	sub.f32 	%f71, %f211, %f68;
	sub.f32 	%f72, %f212, %f69;
	ld.global.f32 	%f213, [%rd39+24];
	ld.global.f32 	%f214, [%rd39+28];
	ld.global.f32 	%f215, [%rd39+32];
	sub.f32 	%f73, %f213, %f67;
	sub.f32 	%f74, %f214, %f68;
	sub.f32 	%f75, %f215, %f69;
	mul.f32 	%f216, %f65, %f75;
	mul.f32 	%f217, %f66, %f74;
	sub.f32 	%f76, %f216, %f217;
	mul.f32 	%f218, %f66, %f73;
	mul.f32 	%f219, %f64, %f75;
	sub.f32 	%f77, %f218, %f219;
	mul.f32 	%f220, %f64, %f74;
	mul.f32 	%f221, %f65, %f73;
	sub.f32 	%f78, %f220, %f221;
	mul.f32 	%f222, %f71, %f77;
	fma.rn.f32 	%f223, %f70, %f76, %f222;
	fma.rn.f32 	%f79, %f72, %f78, %f223;
	abs.f32 	%f224, %f79;
	setp.lt.f32 	%p26, %f224, 0f34000000;
	@%p26 bra 	$L__BB0_27;
	sub.f32 	%f80, %f60, %f67;
	sub.f32 	%f81, %f61, %f68;
	sub.f32 	%f82, %f62, %f69;
	mul.f32 	%f225, %f77, %f81;
	fma.rn.f32 	%f226, %f76, %f80, %f225;
	fma.rn.f32 	%f227, %f78, %f82, %f226;
	div.rn.f32 	%f83, %f227, %f79;
	setp.lt.f32 	%p27, %f83, 0f00000000;
	setp.gt.f32 	%p28, %f83, 0f3F800000;
	or.pred  	%p29, %p27, %p28;
	@%p29 bra 	$L__BB0_27;
	mul.f32 	%f228, %f72, %f81;
	mul.f32 	%f229, %f71, %f82;
	sub.f32 	%f84, %f228, %f229;
	mul.f32 	%f230, %f70, %f82;
	mul.f32 	%f231, %f72, %f80;
	sub.f32 	%f85, %f230, %f231;
	mul.f32 	%f232, %f71, %f80;
	mul.f32 	%f233, %f70, %f81;
	sub.f32 	%f86, %f232, %f233;
	mul.f32 	%f234, %f65, %f85;
	fma.rn.f32 	%f235, %f64, %f84, %f234;
	fma.rn.f32 	%f236, %f66, %f86, %f235;
	div.rn.f32 	%f237, %f236, %f79;
	setp.lt.f32 	%p30, %f237, 0f00000000;
	add.f32 	%f238, %f83, %f237;
	setp.gt.f32 	%p31, %f238, 0f3F800000;
	or.pred  	%p32, %p30, %p31;
	@%p32 bra 	$L__BB0_27;
	mul.f32 	%f239, %f74, %f85;
	fma.rn.f32 	%f240, %f73, %f84, %f239;
	fma.rn.f32 	%f241, %f75, %f86, %f240;
	div.rn.f32 	%f242, %f241, %f79;
	setp.gt.f32 	%p33, %f242, 0f00000000;
	setp.lt.f32 	%p34, %f242, %f63;
	and.pred  	%p35, %p33, %p34;
	setp.ne.s64 	%p36, %rd49, %rd47;
	and.pred  	%p37, %p35, %p36;
	mov.u16 	%rs18, %rs17;
	mov.u16 	%rs19, %rs17;
	mov.u16 	%rs20, %rs17;
	@%p37 bra 	$L__BB0_29;
$L__BB0_27:
	add.s64 	%rd49, %rd49, 1;
	setp.ne.s64 	%p38, %rd49, %rd20;
	@%p38 bra 	$L__BB0_23;
$L__BB0_28:
	mad.lo.s64 	%rd40, %rd47, 40, %rd1;
	ld.global.u32 	%r55, [%rd40+36];
	bfe.u32 	%r56, %r55, 0, 8;
	cvt.u16.u32 	%rs11, %r56;
	and.b16  	%rs12, %rs11, 255;
	bfe.u32 	%r57, %r55, 8, 8;
	cvt.u16.u32 	%rs13, %r57;
	and.b16  	%rs14, %rs13, 255;
	bfe.u32 	%r58, %r55, 16, 8;
	cvt.u16.u32 	%rs15, %r58;
	and.b16  	%rs16, %rs15, 255;
	bfe.u32 	%r59, %r55, 24, 8;
	cvt.u16.u32 	%rs20, %r59;
	cvt.rn.f32.u16 	%f244, %rs12;
	cvt.rn.f32.u16 	%f245, %rs14;
	cvt.rn.f32.u16 	%f246, %rs16;
	mul.f32 	%f247, %f96, %f244;
	mul.f32 	%f248, %f97, %f245;
	mul.f32 	%f249, %f98, %f246;
	cvt.rzi.u32.f32 	%r60, %f247;
	cvt.u16.u32 	%rs17, %r60;
	cvt.rzi.u32.f32 	%r61, %f248;
	cvt.u16.u32 	%rs18, %r61;
	cvt.rzi.u32.f32 	%r62, %f249;
	cvt.u16.u32 	%rs19, %r62;
$L__BB0_29:
	not.b32 	%r63, %r78;
	add.s32 	%r64, %r26, %r63;
	mad.lo.s32 	%r65, %r64, %r25, %r77;
	mul.wide.u32 	%rd41, %r65, 4;
	add.s64 	%rd42, %rd8, %rd41;
	cvt.u32.u16 	%r66, %rs20;
	cvt.u32.u16 	%r67, %rs19;
	prmt.b32 	%r68, %r67, %r66, 0x3340U;
	cvt.u32.u16 	%r69, %rs18;
	cvt.u32.u16 	%r70, %rs17;
	prmt.b32 	%r71, %r70, %r69, 0x3340U;
	prmt.b32 	%r72, %r71, %r68, 0x5410U;
	st.global.u32 	[%rd42], %r72;
	add.s32 	%r78, %r78, %r19;
	setp.lt.u32 	%p39, %r78, %r26;
	@%p39 bra 	$L__BB0_12;
$L__BB0_30:
	add.s32 	%r77, %r77, %r20;
	setp.lt.u32 	%p40, %r77, %r25;
	@%p40 bra 	$L__BB0_10;
$L__BB0_31:
	ret;

}


// ===== COMPILED SASS (sm_100) =====

	.target	sm_100

	.elftype	@"ET_EXEC"


//--------------------- .note.nv.tkinfo           --------------------------
	.section	.note.nv.tkinfo,"",@"SHT_NOTE"
	.sectionflags	@"SHF_NOTE_NV_TKINFO"
	.tkinfo
        /*0018*/ 	.word	0x00000002
        /*0030*/ 	.string	""
        /*0030*/ 	.string	"ptxas"
        /*0030*/ 	.string	"Cuda compilation tools, release 13.0, V13.0.88"
        /*0030*/ 	.string	"Build cuda_13.0.r13.0/compiler.36424714_0"
        /*0030*/ 	.string	"-arch sm_100 -m 64 "



//--------------------- .note.nv.cuinfo           --------------------------
	.section	.note.nv.cuinfo,"",@"SHT_NOTE"
	.sectionflags	@"SHF_NOTE_NV_CUINFO"
        /*0018*/ 	.short	0x0002
        /*001a*/ 	.short	0x0064
        /*001c*/ 	.short	0x0082
	.zero		2


//--------------------- .nv.info                  --------------------------
	.section	.nv.info,"",@"SHT_CUDA_INFO"
	.align	4


	//----- nvinfo : EIATTR_REGCOUNT
	.align		4
        /*0000*/ 	.byte	0x04, 0x2f
        /*0002*/ 	.short	(.L_2 - .L_1)
	.align		4
.L_1:
        /*0004*/ 	.word	index@(_Z6render6float3S_jjfP6uchar4S_S_P8trianglem)
        /*0008*/ 	.word	0x00000038


	//----- nvinfo : EIATTR_FRAME_SIZE
	.align		4
.L_2:
        /*000c*/ 	.byte	0x04, 0x11
        /*000e*/ 	.short	(.L_4 - .L_3)
	.align		4
.L_3:
        /*0010*/ 	.word	index@($__internal_2_$__cuda_sm3x_div_rn_noftz_f32_slowpath)
        /*0014*/ 	.word	0x00000020


	//----- nvinfo : EIATTR_FRAME_SIZE
	.align		4
.L_4:
        /*0018*/ 	.byte	0x04, 0x11
        /*001a*/ 	.short	(.L_6 - .L_5)
	.align		4
.L_5:
        /*001c*/ 	.word	index@($__internal_1_$__cuda_sm20_sqrt_rn_f32_slowpath)
        /*0020*/ 	.word	0x00000020


	//----- nvinfo : EIATTR_FRAME_SIZE
	.align		4
.L_6:
        /*0024*/ 	.byte	0x04, 0x11
        /*0026*/ 	.short	(.L_8 - .L_7)
	.align		4
.L_7:
        /*0028*/ 	.word	index@($__internal_0_$__cuda_sm20_rcp_rn_f32_slowpath)
        /*002c*/ 	.word	0x00000020


	//----- nvinfo : EIATTR_FRAME_SIZE
	.align		4
.L_8:
        /*0030*/ 	.byte	0x04, 0x11
        /*0032*/ 	.short	(.L_10 - .L_9)
	.align		4
.L_9:
        /*0034*/ 	.word	index@(_Z6render6float3S_jjfP6uchar4S_S_P8trianglem)
        /*0038*/ 	.word	0x00000020


	//----- nvinfo : EIATTR_MIN_STACK_SIZE
	.align		4
.L_10:
        /*003c*/ 	.byte	0x04, 0x12
        /*003e*/ 	.short	(.L_12 - .L_11)
	.align		4
.L_11:
        /*0040*/ 	.word	index@(_Z6render6float3S_jjfP6uchar4S_S_P8trianglem)
        /*0044*/ 	.word	0x00000020
.L_12:


//--------------------- .nv.compat                --------------------------
	.section	.nv.compat,"",@"SHT_CUDA_COMPAT_INFO"
	.align	4
        /*0000*/ 	.byte	0x02, 0x09, 0x00, 0x00, 0x02, 0x02, 0x01, 0x00, 0x02, 0x05, 0x05, 0x00, 0x03, 0x07, 0x01, 0x01
        /*0010*/ 	.byte	0x02, 0x03, 0x00, 0x00, 0x02, 0x06, 0x01, 0x00, 0x04, 0x0b, 0x08, 0x00, 0x01, 0x00, 0x00, 0x00
        /*0020*/ 	.byte	0x00, 0x00, 0x00, 0x00


//--------------------- .nv.info._Z6render6float3S_jjfP6uchar4S_S_P8trianglem --------------------------
	.section	.nv.info._Z6render6float3S_jjfP6uchar4S_S_P8trianglem,"",@"SHT_CUDA_INFO"
	.sectionflags	@""
	.align	4


	//----- nvinfo : EIATTR_CUDA_API_VERSION
	.align		4
        /*0000*/ 	.byte	0x04, 0x37
        /*0002*/ 	.short	(.L_14 - .L_13)
.L_13:
        /*0004*/ 	.word	0x00000082


	//----- nvinfo : EIATTR_KPARAM_INFO
	.align		4
.L_14:
        /*0008*/ 	.byte	0x04, 0x17
        /*000a*/ 	.short	(.L_16 - .L_15)
.L_15:
        /*000c*/ 	.word	0x00000000
        /*0010*/ 	.short	0x0009
        /*0012*/ 	.short	0x0050
        /*0014*/ 	.byte	0x00, 0xf0, 0x21, 0x00


	//----- nvinfo : EIATTR_KPARAM_INFO
	.align		4
.L_16:
        /*0018*/ 	.byte	0x04, 0x17
        /*001a*/ 	.short	(.L_18 - .L_17)
.L_17:
        /*001c*/ 	.word	0x00000000
        /*0020*/ 	.short	0x0008
        /*0022*/ 	.short	0x0048
        /*0024*/ 	.byte	0x00, 0xf5, 0x21, 0x00


	//----- nvinfo : EIATTR_KPARAM_INFO
	.align		4
.L_18:
        /*0028*/ 	.byte	0x04, 0x17
        /*002a*/ 	.short	(.L_20 - .L_19)
.L_19:
        /*002c*/ 	.word	0x00000000
        /*0030*/ 	.short	0x0007
        /*0032*/ 	.short	0x003c
        /*0034*/ 	.byte	0x00, 0xf0, 0x31, 0x00


	//----- nvinfo : EIATTR_KPARAM_INFO
	.align		4
.L_20:
        /*0038*/ 	.byte	0x04, 0x17
        /*003a*/ 	.short	(.L_22 - .L_21)
.L_21:
        /*003c*/ 	.word	0x00000000
        /*0040*/ 	.short	0x0006
        /*0042*/ 	.short	0x0030
        /*0044*/ 	.byte	0x00, 0xf0, 0x31, 0x00


	//----- nvinfo : EIATTR_KPARAM_INFO
	.align		4
.L_22:
        /*0048*/ 	.byte	0x04, 0x17
        /*004a*/ 	.short	(.L_24 - .L_23)
.L_23:
        /*004c*/ 	.word	0x00000000
        /*0050*/ 	.short	0x0005
        /*0052*/ 	.short	0x0028
        /*0054*/ 	.byte	0x00, 0xf5, 0x21, 0x00


	//----- nvinfo : EIATTR_KPARAM_INFO
	.align		4
.L_24:
        /*0058*/ 	.byte	0x04, 0x17
        /*005a*/ 	.short	(.L_26 - .L_25)
.L_25:
        /*005c*/ 	.word	0x00000000
        /*0060*/ 	.short	0x0004
        /*0062*/ 	.short	0x0020
        /*0064*/ 	.byte	0x00, 0xf0, 0x11, 0x00


	//----- nvinfo : EIATTR_KPARAM_INFO
	.align		4
.L_26:
        /*0068*/ 	.byte	0x04, 0x17
        /*006a*/ 	.short	(.L_28 - .L_27)
.L_27:
        /*006c*/ 	.word	0x00000000
        /*0070*/ 	.short	0x0003
        /*0072*/ 	.short	0x001c
        /*0074*/ 	.byte	0x00, 0xf0, 0x11, 0x00


	//----- nvinfo : EIATTR_KPARAM_INFO
	.align		4
.L_28:
        /*0078*/ 	.byte	0x04, 0x17
        /*007a*/ 	.short	(.L_30 - .L_29)
.L_29:
        /*007c*/ 	.word	0x00000000
        /*0080*/ 	.short	0x0002
        /*0082*/ 	.short	0x0018
        /*0084*/ 	.byte	0x00, 0xf0, 0x11, 0x00


	//----- nvinfo : EIATTR_KPARAM_INFO
	.align		4
.L_30:
        /*0088*/ 	.byte	0x04, 0x17
        /*008a*/ 	.short	(.L_32 - .L_31)
.L_31:
        /*008c*/ 	.word	0x00000000
        /*0090*/ 	.short	0x0001
        /*0092*/ 	.short	0x000c
        /*0094*/ 	.byte	0x00, 0xf0, 0x31, 0x00


	//----- nvinfo : EIATTR_KPARAM_INFO
	.align		4
.L_32:
        /*0098*/ 	.byte	0x04, 0x17
        /*009a*/ 	.short	(.L_34 - .L_33)
.L_33:
        /*009c*/ 	.word	0x00000000
        /*00a0*/ 	.short	0x0000
        /*00a2*/ 	.short	0x0000
        /*00a4*/ 	.byte	0x00, 0xf0, 0x31, 0x00


	//----- nvinfo : EIATTR_SPARSE_MMA_MASK
	.align		4
.L_34:
        /*00a8*/ 	.byte	0x03, 0x50
        /*00aa*/ 	.short	0x0000


	//----- nvinfo : EIATTR_MAXREG_COUNT
	.align		4
        /*00ac*/ 	.byte	0x03, 0x1b
        /*00ae*/ 	.short	0x00ff


	//----- nvinfo : EIATTR_MERCURY_ISA_VERSION
	.align		4
        /*00b0*/ 	.byte	0x03, 0x5f
        /*00b2*/ 	.short	0x0101


	//----- nvinfo : EIATTR_VRC_CTA_INIT_COUNT
	.align		4
        /*00b4*/ 	.byte	0x02, 0x4a
	.zero		1
	.zero		1


	//----- nvinfo : EIATTR_EXIT_INSTR_OFFSETS
	.align		4
        /*00b8*/ 	.byte	0x04, 0x1c
        /*00ba*/ 	.short	(.L_36 - .L_35)


	//   ....[0]....
.L_35:
        /*00bc*/ 	.word	0x00001260


	//   ....[1]....
        /*00c0*/ 	.word	0x000032f0


	//----- nvinfo : EIATTR_CRS_STACK_SIZE
	.align		4
.L_36:
        /*00c4*/ 	.byte	0x04, 0x1e
        /*00c6*/ 	.short	(.L_38 - .L_37)
.L_37:
        /*00c8*/ 	.word	0x00000000


	//----- nvinfo : EIATTR_CBANK_PARAM_SIZE
	.align		4
.L_38:
        /*00cc*/ 	.byte	0x03, 0x19
        /*00ce*/ 	.short	0x0058


	//----- nvinfo : EIATTR_PARAM_CBANK
	.align		4
        /*00d0*/ 	.byte	0x04, 0x0a
        /*00d2*/ 	.short	(.L_40 - .L_39)
	.align		4
.L_39:
        /*00d4*/ 	.word	index@(.nv.constant0._Z6render6float3S_jjfP6uchar4S_S_P8trianglem)
        /*00d8*/ 	.short	0x0380
        /*00da*/ 	.short	0x0058


	//----- nvinfo : EIATTR_SW_WAR
	.align		4
.L_40:
        /*00dc*/ 	.byte	0x04, 0x36
        /*00de*/ 	.short	(.L_42 - .L_41)
.L_41:
        /*00e0*/ 	.word	0x00000008
.L_42:


//--------------------- .nv.callgraph             --------------------------
	.section	.nv.callgraph,"",@"SHT_CUDA_CALLGRAPH"
	.align	4
	.sectionentsize	8
	.align		4
        /*0000*/ 	.word	0x00000000
	.align		4
        /*0004*/ 	.word	0xffffffff
	.align		4
        /*0008*/ 	.word	0x00000000
	.align		4
        /*000c*/ 	.word	0xfffffffe
	.align		4
        /*0010*/ 	.word	0x00000000
	.align		4
        /*0014*/ 	.word	0xfffffffd
	.align		4
        /*0018*/ 	.word	0x00000000
	.align		4
        /*001c*/ 	.word	0xfffffffc


//--------------------- .nv.constant4             --------------------------
	.section	.nv.constant4,"a",@progbits
	.align	8
	.align		8
.nv.constant4:
        /*0000*/ 	.dword	__cudart_i2opi_f


//--------------------- .text._Z6render6float3S_jjfP6uchar4S_S_P8trianglem --------------------------
	.section	.text._Z6render6float3S_jjfP6uchar4S_S_P8trianglem,"ax",@progbits
	.align	128
.text._Z6render6float3S_jjfP6uchar4S_S_P8trianglem:
        .type           _Z6render6float3S_jjfP6uchar4S_S_P8trianglem,@function
        .size           _Z6render6float3S_jjfP6uchar4S_S_P8trianglem,(.L_x_99 - _Z6render6float3S_jjfP6uchar4S_S_P8trianglem)
        .other          _Z6render6float3S_jjfP6uchar4S_S_P8trianglem,@"STO_CUDA_ENTRY STV_DEFAULT"
_Z6render6float3S_jjfP6uchar4S_S_P8trianglem:
[----:B------:R-:W0:Y:S08]  /*0000*/  LDC R1, c[0x0][0x37c] ;  /* 0x0000df00ff017b82 */ /* 0x000e300000000800 */
[----:B------:R-:W1:Y:S01]  /*0010*/  LDC R0, c[0x0][0x3a0] ;  /* 0x0000e800ff007b82 */ /* 0x000e620000000800 */
[----:B------:R-:W2:Y:S01]  /*0020*/  S2R R46, SR_CTAID.X ;  /* 0x00000000002e7919 */ /* 0x000ea20000002500 */
[----:B------:R-:W-:Y:S01]  /*0030*/  HFMA2 R3, -RZ, RZ, 0.9013671875, 0.00022518634796142578125 ;  /* 0x3b360b61ff037431 */ /* 0x000fe200000001ff */
[----:B------:R-:W-:Y:S01]  /*0040*/  MOV R2, 0x43b40000 ;  /* 0x43b4000000027802 */ /* 0x000fe20000000f00 */
[----:B------:R-:W2:Y:S01]  /*0050*/  LDCU UR5, c[0x0][0x360] ;  /* 0x00006c00ff0577ac */ /* 0x000ea20008000800 */
[----:B------:R-:W2:Y:S01]  /*0060*/  S2R R5, SR_TID.X ;  /* 0x0000000000057919 */ /* 0x000ea20000002100 */
[----:B0-----:R-:W-:Y:S01]  /*0070*/  IADD3 R1, PT, PT, R1, -0x20, RZ ;  /* 0xffffffe001017810 */ /* 0x001fe20007ffe0ff */
[----:B------:R-:W0:Y:S01]  /*0080*/  LDCU UR6, c[0x0][0x364] ;  /* 0x00006c80ff0677ac */ /* 0x000e220008000800 */
[----:B------:R-:W0:Y:S01]  /*0090*/  S2R R45, SR_CTAID.Y ;  /* 0x00000000002d7919 */ /* 0x000e220000002600 */
[----:B------:R-:W-:Y:S01]  /*00a0*/  FFMA R2, R3, -R2, 1 ;  /* 0x3f80000003027423 */ /* 0x000fe20000000802 */
[----:B------:R-:W0:Y:S03]  /*00b0*/  S2R R6, SR_TID.Y ;  /* 0x0000000000067919 */ /* 0x000e260000002200 */
[----:B------:R-:W-:Y:S01]  /*00c0*/  FFMA R3, R2, R3, 0.0027777778450399637222 ;  /* 0x3b360b6102037423 */ /* 0x000fe20000000003 */
[----:B-1----:R-:W-:-:S04]  /*00d0*/  FMUL R0, R0, 3.1415927410125732422 ;  /* 0x40490fdb00007820 */ /* 0x002fc80000400000 */
[----:B------:R-:W1:Y:S01]  /*00e0*/  FCHK P0, R0, 360 ;  /* 0x43b4000000007902 */ /* 0x000e620000000000 */
[----:B------:R-:W-:-:S04]  /*00f0*/  FFMA R2, R0, R3, RZ ;  /* 0x0000000300027223 */ /* 0x000fc800000000ff */
[----:B------:R-:W-:Y:S01]  /*0100*/  FFMA R4, R2, -360, R0 ;  /* 0xc3b4000002047823 */ /* 0x000fe20000000000 */
[----:B--2---:R-:W-:-:S03]  /*0110*/  IMAD R46, R46, UR5, R5 ;  /* 0x000000052e2e7c24 */ /* 0x004fc6000f8e0205 */
[----:B------:R-:W-:Y:S01]  /*0120*/  FFMA R7, R3, R4, R2 ;  /* 0x0000000403077223 */ /* 0x000fe20000000002 */
[----:B0-----:R-:W-:Y:S01]  /*0130*/  IMAD R45, R45, UR6, R6 ;  /* 0x000000062d2d7c24 */ /* 0x001fe2000f8e0206 */
[----:B-1----:R-:W-:Y:S06]  /*0140*/  @!P0 BRA `(.L_x_0) ;  /* 0x0000000000108947 */ /* 0x002fec0003800000 */
[----:B------:R-:W-:Y:S02]  /*0150*/  MOV R8, 0x43b40000 ;  /* 0x43b4000000087802 */ /* 0x000fe40000000f00 */
[----:B------:R-:W-:-:S07]  /*0160*/  MOV R48, 0x180 ;  /* 0x0000018000307802 */ /* 0x000fce0000000f00 */
[----:B------:R-:W-:Y:S05]  /*0170*/  CALL.REL.NOINC `($__internal_2_$__cuda_sm3x_div_rn_noftz_f32_slowpath) ;  /* 0x0000003400907944 */ /* 0x000fea0003c00000 */
[----:B------:R-:W-:-:S07]  /*0180*/  MOV R7, R0 ;  /* 0x0000000000077202 */ /* 0x000fce0000000f00 */
.L_x_0:
[C---:B------:R-:W-:Y:S01]  /*0190*/  FMUL R0, R7.reuse, 0.63661974668502807617 ;  /* 0x3f22f98307007820 */ /* 0x040fe20000400000 */
[----:B------:R-:W-:Y:S01]  /*01a0*/  FSETP.GE.AND P0, PT, |R7|, 105615, PT ;  /* 0x47ce47800700780b */ /* 0x000fe20003f06200 */
[----:B------:R-:W0:Y:S01]  /*01b0*/  LDCU.64 UR10, c[0x0][0x358] ;  /* 0x00006b00ff0a77ac */ /* 0x000e220008000a00 */
[----:B------:R-:W-:Y:S03]  /*01c0*/  BSSY.RECONVERGENT B0, `(.L_x_1) ;  /* 0x000003a000007945 */ /* 0x000fe60003800200 */
[----:B------:R-:W1:Y:S02]  /*01d0*/  F2I.NTZ R0, R0 ;  /* 0x0000000000007305 */ /* 0x000e640000203100 */
[----:B-1----:R-:W-:-:S05]  /*01e0*/  I2FP.F32.S32 R2, R0 ;  /* 0x0000000000027245 */ /* 0x002fca0000201400 */
[----:B------:R-:W-:-:S04]  /*01f0*/  FFMA R3, R2, -1.5707962512969970703, R7 ;  /* 0xbfc90fda02037823 */ /* 0x000fc80000000007 */
[----:B------:R-:W-:-:S04]  /*0200*/  FFMA R3, R2, -7.5497894158615963534e-08, R3 ;  /* 0xb3a2216802037823 */ /* 0x000fc80000000003 */
[----:B------:R-:W-:Y:S01]  /*0210*/  FFMA R6, R2, -5.3903029534742383927e-15, R3 ;  /* 0xa7c234c502067823 */ /* 0x000fe20000000003 */
[----:B0-----:R-:W-:Y:S06]  /*0220*/  @!P0 BRA `(.L_x_2) ;  /* 0x0000000000cc8947 */ /* 0x001fec0003800000 */
[----:B------:R-:W-:-:S13]  /*0230*/  FSETP.NEU.AND P0, PT, |R7|, +INF , PT ;  /* 0x7f8000000700780b */ /* 0x000fda0003f0d200 */
[----:B------:R-:W-:Y:S01]  /*0240*/  @!P0 FMUL R6, RZ, R7 ;  /* 0x00000007ff068220 */ /* 0x000fe20000400000 */
[----:B------:R-:W-:Y:S01]  /*0250*/  @!P0 MOV R0, RZ ;  /* 0x000000ff00008202 */ /* 0x000fe20000000f00 */
[----:B------:R-:W-:Y:S06]  /*0260*/  @!P0 BRA `(.L_x_2) ;  /* 0x0000000000bc8947 */ /* 0x000fec0003800000 */
[----:B------:R-:W0:Y:S01]  /*0270*/  LDC.64 R8, c[0x4][RZ] ;  /* 0x01000000ff087b82 */ /* 0x000e220000000a00 */
[----:B------:R-:W-:Y:S01]  /*0280*/  SHF.L.U32 R0, R7, 0x8, RZ ;  /* 0x0000000807007819 */ /* 0x000fe200000006ff */
[----:B------:R-:W-:Y:S01]  /*0290*/  HFMA2 R6, -RZ, RZ, 0, 0 ;  /* 0x00000000ff067431 */ /* 0x000fe200000001ff */
[----:B------:R-:W-:Y:S01]  /*02a0*/  MOV R10, RZ ;  /* 0x000000ff000a7202 */ /* 0x000fe20000000f00 */
[----:B------:R-:W-:Y:S01]  /*02b0*/  UMOV UR4, URZ ;  /* 0x000000ff00047c82 */ /* 0x000fe20008000000 */
[----:B------:R-:W-:-:S07]  /*02c0*/  LOP3.LUT R13, R0, 0x80000000, RZ, 0xfc, !PT ;  /* 0x80000000000d7812 */ /* 0x000fce00078efcff */
.L_x_3:
[----:B0-----:R-:W-:-:S06]  /*02d0*/  IMAD.WIDE.U32 R2, R10, 0x4, R8 ;  /* 0x000000040a027825 */ /* 0x001fcc00078e0008 */
[----:B------:R-:W2:Y:S01]  /*02e0*/  LDG.E.CONSTANT R2, desc[UR10][R2.64] ;  /* 0x0000000a02027981 */ /* 0x000ea2000c1e9900 */
[C---:B-1----:R-:W-:Y:S02]  /*02f0*/  LEA R0, R10.reuse, R1, 0x2 ;  /* 0x000000010a007211 */ /* 0x042fe400078e10ff */
[----:B------:R-:W-:-:S04]  /*0300*/  IADD3 R10, PT, PT, R10, 0x1, RZ ;  /* 0x000000010a0a7810 */ /* 0x000fc80007ffe0ff */
[----:B------:R-:W-:Y:S01]  /*0310*/  ISETP.NE.AND P0, PT, R10, 0x6, PT ;  /* 0x000000060a00780c */ /* 0x000fe20003f05270 */
[----:B--2---:R-:W-:-:S03]  /*0320*/  IMAD.WIDE.U32 R4, R2, R13, RZ ;  /* 0x0000000d02047225 */ /* 0x004fc600078e00ff */
[----:B------:R-:W-:-:S04]  /*0330*/  IADD3 R11, P1, PT, R4, R6, RZ ;  /* 0x00000006040b7210 */ /* 0x000fc80007f3e0ff */
[----:B------:R-:W-:Y:S01]  /*0340*/  IADD3.X R6, PT, PT, R5, UR4, RZ, P1, !PT ;  /* 0x0000000405067c10 */ /* 0x000fe20008ffe4ff */
[----:B------:R1:W-:Y:S04]  /*0350*/  STL [R0], R11 ;  /* 0x0000000b00007387 */ /* 0x0003e80000100800 */
[----:B------:R-:W-:Y:S05]  /*0360*/  @P0 BRA `(.L_x_3) ;  /* 0xfffffffc00d80947 */ /* 0x000fea000383ffff */
[----:B------:R-:W-:Y:S01]  /*0370*/  SHF.R.U32.HI R4, RZ, 0x17, R7 ;  /* 0x00000017ff047819 */ /* 0x000fe20000011607 */
[----:B------:R0:W-:Y:S03]  /*0380*/  STL [R1+0x18], R6 ;  /* 0x0000180601007387 */ /* 0x0001e60000100800 */
[C---:B-1----:R-:W-:Y:S02]  /*0390*/  LOP3.LUT R0, R4.reuse, 0xe0, RZ, 0xc0, !PT ;  /* 0x000000e004007812 */ /* 0x042fe400078ec0ff */
[----:B------:R-:W-:Y:S02]  /*03a0*/  LOP3.LUT P0, RZ, R4, 0x1f, RZ, 0xc0, !PT ;  /* 0x0000001f04ff7812 */ /* 0x000fe4000780c0ff */
[----:B------:R-:W-:-:S04]  /*03b0*/  IADD3 R0, PT, PT, R0, -0x80, RZ ;  /* 0xffffff8000007810 */ /* 0x000fc80007ffe0ff */
[----:B------:R-:W-:-:S05]  /*03c0*/  SHF.R.U32.HI R0, RZ, 0x5, R0 ;  /* 0x00000005ff007819 */ /* 0x000fca0000011600 */
[----:B------:R-:W-:-:S05]  /*03d0*/  IMAD R5, R0, -0x4, R1 ;  /* 0xfffffffc00057824 */ /* 0x000fca00078e0201 */
[----:B------:R-:W2:Y:S04]  /*03e0*/  LDL R0, [R5+0x18] ;  /* 0x0000180005007983 */ /* 0x000ea80000100800 */
[----:B------:R-:W2:Y:S04]  /*03f0*/  LDL R3, [R5+0x14] ;  /* 0x0000140005037983 */ /* 0x000ea80000100800 */
[----:B------:R-:W3:Y:S01]  /*0400*/  @P0 LDL R2, [R5+0x10] ;  /* 0x0000100005020983 */ /* 0x000ee20000100800 */
[----:B------:R-:W-:Y:S01]  /*0410*/  LOP3.LUT R4, R4, 0x1f, RZ, 0xc0, !PT ;  /* 0x0000001f04047812 */ /* 0x000fe200078ec0ff */
[----:B------:R-:W-:Y:S01]  /*0420*/  UMOV UR8, 0x54442d19 ;  /* 0x54442d1900087882 */ /* 0x000fe20000000000 */
[----:B------:R-:W-:-:S02]  /*0430*/  UMOV UR9, 0x3bf921fb ;  /* 0x3bf921fb00097882 */ /* 0x000fc40000000000 */
[-C--:B--2---:R-:W-:Y:S02]  /*0440*/  @P0 SHF.L.W.U32.HI R0, R3, R4.reuse, R0 ;  /* 0x0000000403000219 */ /* 0x084fe40000010e00 */
[----:B---3--:R-:W-:Y:S02]  /*0450*/  @P0 SHF.L.W.U32.HI R3, R2, R4, R3 ;  /* 0x0000000402030219 */ /* 0x008fe40000010e03 */
[----:B------:R-:W-:Y:S02]  /*0460*/  ISETP.GE.AND P0, PT, R7, RZ, PT ;  /* 0x000000ff0700720c */ /* 0x000fe40003f06270 */
[C---:B------:R-:W-:Y:S02]  /*0470*/  SHF.L.W.U32.HI R2, R3.reuse, 0x2, R0 ;  /* 0x0000000203027819 */ /* 0x040fe40000010e00 */
[----:B------:R-:W-:Y:S02]  /*0480*/  SHF.L.U32 R3, R3, 0x2, RZ ;  /* 0x0000000203037819 */ /* 0x000fe400000006ff */
[----:B------:R-:W-:-:S02]  /*0490*/  SHF.R.S32.HI R4, RZ, 0x1f, R2 ;  /* 0x0000001fff047819 */ /* 0x000fc40000011402 */
[----:B------:R-:W-:Y:S02]  /*04a0*/  LOP3.LUT R7, R2, R7, RZ, 0x3c, !PT ;  /* 0x0000000702077212 */ /* 0x000fe400078e3cff */
[C---:B------:R-:W-:Y:S02]  /*04b0*/  LOP3.LUT R8, R4.reuse, R3, RZ, 0x3c, !PT ;  /* 0x0000000304087212 */ /* 0x040fe400078e3cff */
[----:B------:R-:W-:Y:S02]  /*04c0*/  LOP3.LUT R9, R4, R2, RZ, 0x3c, !PT ;  /* 0x0000000204097212 */ /* 0x000fe400078e3cff */
[----:B------:R-:W-:Y:S02]  /*04d0*/  SHF.R.U32.HI R3, RZ, 0x1e, R0 ;  /* 0x0000001eff037819 */ /* 0x000fe40000011600 */
[----:B------:R-:W-:Y:S02]  /*04e0*/  ISETP.GE.AND P1, PT, R7, RZ, PT ;  /* 0x000000ff0700720c */ /* 0x000fe40003f26270 */
[----:B------:R-:W1:Y:S01]  /*04f0*/  I2F.F64.S64 R8, R8 ;  /* 0x0000000800087312 */ /* 0x000e620000301c00 */
[----:B------:R-:W-:-:S04]  /*0500*/  LEA.HI R0, R2, R3, RZ, 0x1 ;  /* 0x0000000302007211 */ /* 0x000fc800078f08ff */
[----:B------:R-:W-:-:S04]  /*0510*/  IADD3 R2, PT, PT, -R0, RZ, RZ ;  /* 0x000000ff00027210 */ /* 0x000fc80007ffe1ff */
[----:B------:R-:W-:Y:S01]  /*0520*/  @!P0 MOV R0, R2 ;  /* 0x0000000200008202 */ /* 0x000fe20000000f00 */
[----:B-1----:R-:W-:-:S10]  /*0530*/  DMUL R4, R8, UR8 ;  /* 0x0000000808047c28 */ /* 0x002fd40008000000 */
[----:B------:R-:W0:Y:S02]  /*0540*/  F2F.F32.F64 R4, R4 ;  /* 0x0000000400047310 */ /* 0x000e240000301000 */
[----:B0-----:R-:W-:-:S07]  /*0550*/  FSEL R6, -R4, R4, !P1 ;  /* 0x0000000404067208 */ /* 0x001fce0004800100 */
.L_x_2:
[----:B------:R-:W-:Y:S05]  /*0560*/  BSYNC.RECONVERGENT B0 ;  /* 0x0000000000007941 */ /* 0x000fea0003800200 */
.L_x_1:
[----:B------:R-:W0:Y:S01]  /*0570*/  LDC.64 R8, c[0x0][0x380] ;  /* 0x0000e000ff087b82 */ /* 0x000e220000000a00 */
[----:B------:R-:W0:Y:S01]  /*0580*/  LDCU.64 UR8, c[0x0][0x390] ;  /* 0x00007200ff0877ac */ /* 0x000e220008000a00 */
[----:B------:R-:W-:Y:S02]  /*0590*/  HFMA2 R2, -RZ, RZ, 1.0244140625, 0 ;  /* 0x3c190000ff027431 */ /* 0x000fe400000001ff */
[C---:B------:R-:W-:Y:S01]  /*05a0*/  FMUL R3, R6.reuse, R6 ;  /* 0x0000000606037220 */ /* 0x040fe20000400000 */
[----:B------:R-:W-:Y:S02]  /*05b0*/  FSETP.NEU.AND P0, PT, |R6|, 0.00049096695147454738617, PT ;  /* 0x3a00b43c0600780b */ /* 0x000fe40003f0d200 */
[----:B------:R-:W-:Y:S01]  /*05c0*/  LOP3.LUT R0, R0, 0x1, RZ, 0xc0, !PT ;  /* 0x0000000100007812 */ /* 0x000fe200078ec0ff */
[----:B------:R-:W1:Y:S03]  /*05d0*/  LDC.64 R10, c[0x0][0x388] ;  /* 0x0000e200ff0a7b82 */ /* 0x000e660000000a00 */
[----:B------:R-:W-:Y:S01]  /*05e0*/  ISETP.NE.U32.AND P1, PT, R0, 0x1, PT ;  /* 0x000000010000780c */ /* 0x000fe20003f25070 */
[----:B------:R-:W-:-:S04]  /*05f0*/  FFMA R2, R3, R2, 0.003265380859375 ;  /* 0x3b56000003027423 */ /* 0x000fc80000000002 */
[----:B------:R-:W-:-:S04]  /*0600*/  FFMA R2, R3, R2, 0.0242919921875 ;  /* 0x3cc7000003027423 */ /* 0x000fc80000000002 */
[----:B------:R-:W-:Y:S01]  /*0610*/  FFMA R2, R3, R2, 0.053466796875 ;  /* 0x3d5b000003027423 */ /* 0x000fe20000000002 */
[----:B0-----:R-:W-:-:S03]  /*0620*/  FADD R9, -R9, UR8 ;  /* 0x0000000809097e21 */ /* 0x001fc60008000100 */
[----:B------:R-:W-:Y:S01]  /*0630*/  FFMA R2, R3, R2, 0.13337790966033935547 ;  /* 0x3e08943803027423 */ /* 0x000fe20000000002 */
[----:B------:R-:W-:-:S03]  /*0640*/  FMUL R4, R9, R9 ;  /* 0x0000000909047220 */ /* 0x000fc60000400000 */
[C---:B------:R-:W-:Y:S01]  /*0650*/  FFMA R7, R3.reuse, R2, 0.33333230018615722656 ;  /* 0x3eaaaa8803077423 */ /* 0x040fe20000000002 */
[----:B------:R-:W-:Y:S01]  /*0660*/  FMUL R3, R3, R6 ;  /* 0x0000000603037220 */ /* 0x000fe20000400000 */
[----:B-1----:R-:W-:Y:S01]  /*0670*/  FADD R11, R11, -R8 ;  /* 0x800000080b0b7221 */ /* 0x002fe20000000000 */
[----:B------:R-:W-:Y:S02]  /*0680*/  FADD R5, -R10, UR9 ;  /* 0x000000090a057e21 */ /* 0x000fe40008000100 */
[----:B------:R-:W-:Y:S01]  /*0690*/  @P0 FFMA R6, R7, R3, R6 ;  /* 0x0000000307060223 */ /* 0x000fe20000000006 */
[----:B------:R-:W-:-:S04]  /*06a0*/  FFMA R4, R11, R11, R4 ;  /* 0x0000000b0b047223 */ /* 0x000fc80000000004 */
[----:B------:R-:W-:Y:S01]  /*06b0*/  FFMA R0, R5, R5, R4 ;  /* 0x0000000505007223 */ /* 0x000fe20000000004 */
[----:B------:R-:W0:Y:S04]  /*06c0*/  @!P1 MUFU.RCP R6, -R6 ;  /* 0x8000000600069308 */ /* 0x000e280000001000 */
[----:B------:R-:W-:-:S04]  /*06d0*/  IADD3 R2, PT, PT, R0, -0xd000000, RZ ;  /* 0xf300000000027810 */ /* 0x000fc80007ffe0ff */
[----:B------:R-:W-:Y:S01]  /*06e0*/  ISETP.GT.U32.AND P0, PT, R2, 0x727fffff, PT ;  /* 0x727fffff0200780c */ /* 0x000fe20003f04070 */
[----:B------:R1:W2:-:S12]  /*06f0*/  MUFU.RSQ R13, R0 ;  /* 0x00000000000d7308 */ /* 0x0002980000001400 */
[----:B01----:R-:W-:Y:S05]  /*0700*/  @!P0 BRA `(.L_x_4) ;  /* 0x0000000000148947 */ /* 0x003fea0003800000 */
[----:B------:R-:W-:Y:S01]  /*0710*/  BSSY.RECONVERGENT B0, `(.L_x_5) ;  /* 0x0000003000007945 */ /* 0x000fe20003800200 */
[----:B------:R-:W-:-:S07]  /*0720*/  MOV R2, 0x740 ;  /* 0x0000074000027802 */ /* 0x000fce0000000f00 */
[----:B--2---:R-:W-:Y:S05]  /*0730*/  CALL.REL.NOINC `($__internal_1_$__cuda_sm20_sqrt_rn_f32_slowpath) ;  /* 0x0000002c00c87944 */ /* 0x004fea0003c00000 */
[----:B------:R-:W-:Y:S05]  /*0740*/  BSYNC.RECONVERGENT B0 ;  /* 0x0000000000007941 */ /* 0x000fea0003800200 */
.L_x_5:
[----:B------:R-:W-:Y:S05]  /*0750*/  BRA `(.L_x_6) ;  /* 0x0000000000107947 */ /* 0x000fea0003800000 */
.L_x_4:
[----:B--2---:R-:W-:Y:S01]  /*0760*/  FMUL.FTZ R3, R0, R13 ;  /* 0x0000000d00037220 */ /* 0x004fe20000410000 */
[----:B------:R-:W-:-:S03]  /*0770*/  FMUL.FTZ R8, R13, 0.5 ;  /* 0x3f0000000d087820 */ /* 0x000fc60000410000 */
[----:B------:R-:W-:-:S04]  /*0780*/  FFMA R0, -R3, R3, R0 ;  /* 0x0000000303007223 */ /* 0x000fc80000000100 */
[----:B------:R-:W-:-:S07]  /*0790*/  FFMA R8, R0, R8, R3 ;  /* 0x0000000800087223 */ /* 0x000fce0000000003 */
.L_x_6:
[----:B------:R-:W0:Y:S01]  /*07a0*/  MUFU.RCP R3, R8 ;  /* 0x0000000800037308 */ /* 0x000e220000001000 */
[----:B------:R-:W-:Y:S07]  /*07b0*/  BSSY.RECONVERGENT B2, `(.L_x_7) ;  /* 0x000000c000027945 */ /* 0x000fee0003800200 */
[----:B------:R-:W1:Y:S01]  /*07c0*/  FCHK P0, R11, R8 ;  /* 0x000000080b007302 */ /* 0x000e620000000000 */
[----:B0-----:R-:W-:-:S04]  /*07d0*/  FFMA R0, R3, -R8, 1 ;  /* 0x3f80000003007423 */ /* 0x001fc80000000808 */
[----:B------:R-:W-:-:S04]  /*07e0*/  FFMA R0, R3, R0, R3 ;  /* 0x0000000003007223 */ /* 0x000fc80000000003 */
[----:B------:R-:W-:-:S04]  /*07f0*/  FFMA R7, R11, R0, RZ ;  /* 0x000000000b077223 */ /* 0x000fc800000000ff */
[----:B------:R-:W-:-:S04]  /*0800*/  FFMA R2, R7, -R8, R11 ;  /* 0x8000000807027223 */ /* 0x000fc8000000000b */
[----:B------:R-:W-:Y:S01]  /*0810*/  FFMA R7, R0, R2, R7 ;  /* 0x0000000200077223 */ /* 0x000fe20000000007 */
[----:B-1----:R-:W-:Y:S06]  /*0820*/  @!P0 BRA `(.L_x_8) ;  /* 0x0000000000108947 */ /* 0x002fec0003800000 */
[----:B------:R-:W-:Y:S02]  /*0830*/  MOV R0, R11 ;  /* 0x0000000b00007202 */ /* 0x000fe40000000f00 */
[----:B------:R-:W-:-:S07]  /*0840*/  MOV R48, 0x860 ;  /* 0x0000086000307802 */ /* 0x000fce0000000f00 */
[----:B------:R-:W-:Y:S05]  /*0850*/  CALL.REL.NOINC `($__internal_2_$__cuda_sm3x_div_rn_noftz_f32_slowpath) ;  /* 0x0000002c00d87944 */ /* 0x000fea0003c00000 */
[----:B------:R-:W-:-:S07]  /*0860*/  MOV R7, R0 ;  /* 0x0000000000077202 */ /* 0x000fce0000000f00 */
.L_x_8:
[----:B------:R-:W-:Y:S05]  /*0870*/  BSYNC.RECONVERGENT B2 ;  /* 0x0000000000027941 */ /* 0x000fea0003800200 */
.L_x_7:
        /* <DEDUP_REMOVED lines=12> */
[----:B------:R-:W-:-:S07]  /*0940*/  IMAD.MOV.U32 R37, RZ, RZ, R0 ;  /* 0x000000ffff257224 */ /* 0x000fce00078e0000 */
.L_x_10:
[----:B------:R-:W-:Y:S05]  /*0950*/  BSYNC.RECONVERGENT B2 ;  /* 0x0000000000027941 */ /* 0x000fea0003800200 */
.L_x_9:
        /* <DEDUP_REMOVED lines=13> */
.L_x_12:
[----:B------:R-:W-:Y:S05]  /*0a30*/  BSYNC.RECONVERGENT B2 ;  /* 0x0000000000027941 */ /* 0x000fea0003800200 */
.L_x_11:
[-C--:B------:R-:W-:Y:S01]  /*0a40*/  FFMA R9, RZ, R36.reuse, -R7 ;  /* 0x00000024ff097223 */ /* 0x080fe20000000807 */
[----:B------:R-:W-:Y:S01]  /*0a50*/  FMUL R0, RZ, R37 ;  /* 0x00000025ff007220 */ /* 0x000fe20000400000 */
[----:B------:R-:W-:Y:S01]  /*0a60*/  FFMA R11, -RZ, R36, R37 ;  /* 0x00000024ff0b7223 */ /* 0x000fe20000000125 */
[----:B------:R-:W-:Y:S01]  /*0a70*/  BSSY.RECONVERGENT B0, `(.L_x_13) ;  /* 0x0000011000007945 */ /* 0x000fe20003800200 */
[----:B------:R-:W-:Y:S01]  /*0a80*/  FMUL R2, R9, R9 ;  /* 0x0000000909027220 */ /* 0x000fe20000400000 */
[----:B------:R-:W-:-:S03]  /*0a90*/  FFMA R5, RZ, R7, -R0 ;  /* 0x00000007ff057223 */ /* 0x000fc60000000800 */
[----:B------:R-:W-:-:S04]  /*0aa0*/  FFMA R2, R11, R11, R2 ;  /* 0x0000000b0b027223 */ /* 0x000fc80000000002 */
[----:B------:R-:W-:-:S04]  /*0ab0*/  FFMA R3, R5, R5, R2 ;  /* 0x0000000505037223 */ /* 0x000fc80000000002 */
[----:B------:R0:W1:Y:S01]  /*0ac0*/  MUFU.RSQ R0, R3 ;  /* 0x0000000300007308 */ /* 0x0000620000001400 */
[----:B------:R-:W-:-:S04]  /*0ad0*/  IADD3 R2, PT, PT, R3, -0xd000000, RZ ;  /* 0xf300000003027810 */ /* 0x000fc80007ffe0ff */
[----:B------:R-:W-:-:S13]  /*0ae0*/  ISETP.GT.U32.AND P0, PT, R2, 0x727fffff, PT ;  /* 0x727fffff0200780c */ /* 0x000fda0003f04070 */
[----:B01----:R-:W-:Y:S05]  /*0af0*/  @!P0 BRA `(.L_x_14) ;  /* 0x0000000000108947 */ /* 0x003fea0003800000 */
[----:B------:R-:W-:Y:S02]  /*0b00*/  MOV R0, R3 ;  /* 0x0000000300007202 */ /* 0x000fe40000000f00 */
[----:B------:R-:W-:-:S07]  /*0b10*/  MOV R2, 0xb30 ;  /* 0x00000b3000027802 */ /* 0x000fce0000000f00 */
[----:B------:R-:W-:Y:S05]  /*0b20*/  CALL.REL.NOINC `($__internal_1_$__cuda_sm20_sqrt_rn_f32_slowpath) ;  /* 0x0000002800cc7944 */ /* 0x000fea0003c00000 */
[----:B------:R-:W-:Y:S05]  /*0b30*/  BRA `(.L_x_15) ;  /* 0x0000000000107947 */ /* 0x000fea0003800000 */
.L_x_14:
[----:B------:R-:W-:Y:S01]  /*0b40*/  FMUL.FTZ R8, R3, R0 ;  /* 0x0000000003087220 */ /* 0x000fe20000410000 */
[----:B------:R-:W-:-:S03]  /*0b50*/  FMUL.FTZ R0, R0, 0.5 ;  /* 0x3f00000000007820 */ /* 0x000fc60000410000 */
[----:B------:R-:W-:-:S04]  /*0b60*/  FFMA R3, -R8, R8, R3 ;  /* 0x0000000808037223 */ /* 0x000fc80000000103 */
[----:B------:R-:W-:-:S07]  /*0b70*/  FFMA R8, R3, R0, R8 ;  /* 0x0000000003087223 */ /* 0x000fce0000000008 */
.L_x_15:
[----:B------:R-:W-:Y:S05]  /*0b80*/  BSYNC.RECONVERGENT B0 ;  /* 0x0000000000007941 */ /* 0x000fea0003800200 */
.L_x_13:
        /* <DEDUP_REMOVED lines=13> */
.L_x_17:
[----:B------:R-:W-:Y:S05]  /*0c60*/  BSYNC.RECONVERGENT B2 ;  /* 0x0000000000027941 */ /* 0x000fea0003800200 */
.L_x_16:
        /* <DEDUP_REMOVED lines=13> */
.L_x_19:
[----:B------:R-:W-:Y:S05]  /*0d40*/  BSYNC.RECONVERGENT B2 ;  /* 0x0000000000027941 */ /* 0x000fea0003800200 */
.L_x_18:
        /* <DEDUP_REMOVED lines=13> */
.L_x_21:
[----:B------:R-:W-:Y:S05]  /*0e20*/  BSYNC.RECONVERGENT B2 ;  /* 0x0000000000027941 */ /* 0x000fea0003800200 */
.L_x_20:
[-C--:B------:R-:W-:Y:S01]  /*0e30*/  FMUL R9, R44, R36.reuse ;  /* 0x000000242c097220 */ /* 0x080fe20000400000 */
[C---:B------:R-:W-:Y:S01]  /*0e40*/  FMUL R0, R42.reuse, R37 ;  /* 0x000000252a007220 */ /* 0x040fe20000400000 */
[CC--:B------:R-:W-:Y:S01]  /*0e50*/  FMUL R5, R43.reuse, R7.reuse ;  /* 0x000000072b057220 */ /* 0x0c0fe20000400000 */
[----:B------:R-:W-:Y:S01]  /*0e60*/  BSSY.RECONVERGENT B0, `(.L_x_22) ;  /* 0x0000013000007945 */ /* 0x000fe20003800200 */
[----:B------:R-:W-:Y:S01]  /*0e70*/  FFMA R9, R42, R7, -R9 ;  /* 0x000000072a097223 */ /* 0x000fe20000000809 */
[----:B------:R-:W-:Y:S01]  /*0e80*/  FFMA R11, R43, R36, -R0 ;  /* 0x000000242b0b7223 */ /* 0x000fe20000000800 */
[----:B------:R-:W-:Y:S02]  /*0e90*/  FFMA R5, R44, R37, -R5 ;  /* 0x000000252c057223 */ /* 0x000fe40000000805 */
[----:B------:R-:W-:-:S04]  /*0ea0*/  FMUL R0, R9, R9 ;  /* 0x0000000909007220 */ /* 0x000fc80000400000 */
        /* <DEDUP_REMOVED lines=10> */
.L_x_23:
[----:B------:R-:W-:Y:S01]  /*0f50*/  FMUL.FTZ R8, R3, R0 ;  /* 0x0000000003087220 */ /* 0x000fe20000410000 */
[----:B------:R-:W-:-:S03]  /*0f60*/  FMUL.FTZ R0, R0, 0.5 ;  /* 0x3f00000000007820 */ /* 0x000fc60000410000 */
[----:B------:R-:W-:-:S04]  /*0f70*/  FFMA R3, -R8, R8, R3 ;  /* 0x0000000808037223 */ /* 0x000fc80000000103 */
[----:B------:R-:W-:-:S07]  /*0f80*/  FFMA R8, R3, R0, R8 ;  /* 0x0000000003087223 */ /* 0x000fce0000000008 */
.L_x_24:
[----:B------:R-:W-:Y:S05]  /*0f90*/  BSYNC.RECONVERGENT B0 ;  /* 0x0000000000007941 */ /* 0x000fea0003800200 */
.L_x_22:
        /* <DEDUP_REMOVED lines=13> */
.L_x_26:
[----:B------:R-:W-:Y:S05]  /*1070*/  BSYNC.RECONVERGENT B2 ;  /* 0x0000000000027941 */ /* 0x000fea0003800200 */
.L_x_25:
        /* <DEDUP_REMOVED lines=13> */
.L_x_28:
[----:B------:R-:W-:Y:S05]  /*1150*/  BSYNC.RECONVERGENT B2 ;  /* 0x0000000000027941 */ /* 0x000fea0003800200 */
.L_x_27:
        /* <DEDUP_REMOVED lines=9> */
[----:B------:R-:W-:Y:S01]  /*11f0*/  IMAD.MOV.U32 R0, RZ, RZ, R5 ;  /* 0x000000ffff007224 */ /* 0x000fe200078e0005 */
[----:B------:R-:W-:-:S07]  /*1200*/  MOV R48, 0x1220 ;  /* 0x0000122000307802 */ /* 0x000fce0000000f00 */
[----:B------:R-:W-:Y:S05]  /*1210*/  CALL.REL.NOINC `($__internal_2_$__cuda_sm3x_div_rn_noftz_f32_slowpath) ;  /* 0x0000002400687944 */ /* 0x000fea0003c00000 */
[----:B------:R-:W-:-:S07]  /*1220*/  MOV R39, R0 ;  /* 0x0000000000277202 */ /* 0x000fce0000000f00 */
.L_x_30:
[----:B------:R-:W-:Y:S05]  /*1230*/  BSYNC.RECONVERGENT B2 ;  /* 0x0000000000027941 */ /* 0x000fea0003800200 */
.L_x_29:
[----:B------:R-:W0:Y:S02]  /*1240*/  LDCU UR4, c[0x0][0x398] ;  /* 0x00007300ff0477ac */ /* 0x000e240008000800 */
[----:B0-----:R-:W-:-:S13]  /*1250*/  ISETP.GE.U32.AND P0, PT, R46, UR4, PT ;  /* 0x000000042e007c0c */ /* 0x001fda000bf06070 */
[----:B------:R-:W-:Y:S05]  /*1260*/  @P0 EXIT ;  /* 0x000000000000094d */ /* 0x000fea0003800000 */
[----:B------:R-:W-:Y:S01]  /*1270*/  IADD3 R0, PT, PT, R6, 0x1800000, RZ ;  /* 0x0180000006007810 */ /* 0x000fe20007ffe0ff */
[----:B------:R-:W-:Y:S03]  /*1280*/  BSSY.RECONVERGENT B0, `(.L_x_31) ;  /* 0x000000b000007945 */ /* 0x000fe60003800200 */
[----:B------:R-:W-:-:S04]  /*1290*/  LOP3.LUT R0, R0, 0x7f800000, RZ, 0xc0, !PT ;  /* 0x7f80000000007812 */ /* 0x000fc800078ec0ff */
[----:B------:R-:W-:-:S13]  /*12a0*/  ISETP.GT.U32.AND P0, PT, R0, 0x1ffffff, PT ;  /* 0x01ffffff0000780c */ /* 0x000fda0003f04070 */
[----:B------:R-:W-:Y:S05]  /*12b0*/  @P0 BRA `(.L_x_32) ;  /* 0x00000000000c0947 */ /* 0x000fea0003800000 */
[----:B------:R-:W-:-:S07]  /*12c0*/  MOV R8, 0x12e0 ;  /* 0x000012e000087802 */ /* 0x000fce0000000f00 */
[----:B------:R-:W-:Y:S05]  /*12d0*/  CALL.REL.NOINC `($__internal_0_$__cuda_sm20_rcp_rn_f32_slowpath) ;  /* 0x0000002000087944 */ /* 0x000fea0003c00000 */
[----:B------:R-:W-:Y:S05]  /*12e0*/  BRA `(.L_x_33) ;  /* 0x0000000000107947 */ /* 0x000fea0003800000 */
.L_x_32:
[----:B------:R-:W0:Y:S02]  /*12f0*/  MUFU.RCP R3, R6 ;  /* 0x0000000600037308 */ /* 0x000e240000001000 */
[----:B0-----:R-:W-:-:S04]  /*1300*/  FFMA R0, R6, R3, -1 ;  /* 0xbf80000006007423 */ /* 0x001fc80000000003 */
[----:B------:R-:W-:-:S04]  /*1310*/  FADD.FTZ R0, -R0, -RZ ;  /* 0x800000ff00007221 */ /* 0x000fc80000010100 */
[----:B------:R-:W-:-:S07]  /*1320*/  FFMA R0, R3, R0, R3 ;  /* 0x0000000003007223 */ /* 0x000fce0000000003 */
.L_x_33:
[----:B------:R-:W-:Y:S05]  /*1330*/  BSYNC.RECONVERGENT B0 ;  /* 0x0000000000007941 */ /* 0x000fea0003800200 */
.L_x_31:
[----:B------:R-:W0:Y:S01]  /*1340*/  LDCU UR4, c[0x0][0x39c] ;  /* 0x00007380ff0477ac */ /* 0x000e220008000800 */
[C---:B------:R-:W-:Y:S01]  /*1350*/  FMUL R38, R0.reuse, R7 ;  /* 0x0000000700267220 */ /* 0x040fe20000400000 */
[C---:B------:R-:W-:Y:S01]  /*1360*/  FMUL R37, R0.reuse, R37 ;  /* 0x0000002500257220 */ /* 0x040fe20000400000 */
[----:B------:R-:W-:Y:S01]  /*1370*/  FMUL R36, R0, R36 ;  /* 0x0000002400247220 */ /* 0x000fe20000400000 */
[----:B0-----:R-:W-:-:S06]  /*1380*/  UIADD3 UR4, UPT, UPT, UR4, -0x1, URZ ;  /* 0xffffffff04047890 */ /* 0x001fcc000fffe0ff */
[----:B------:R-:W-:Y:S01]  /*1390*/  I2FP.F32.U32 R8, UR4 ;  /* 0x0000000400087c45 */ /* 0x000fe20008201000 */
[----:B------:R-:W-:Y:S02]  /*13a0*/  UMOV UR4, 0x40000000 ;  /* 0x4000000000047882 */ /* 0x000fe40000000000 */
[----:B------:R-:W-:Y:S01]  /*13b0*/  MOV R5, UR4 ;  /* 0x0000000400057c02 */ /* 0x000fe20008000f00 */
[----:B------:R-:W0:Y:S08]  /*13c0*/  MUFU.RCP R35, R8 ;  /* 0x0000000800237308 */ /* 0x000e300000001000 */
[----:B------:R-:W1:Y:S01]  /*13d0*/  FCHK P0, R5, R8 ;  /* 0x0000000805007302 */ /* 0x000e620000000000 */
[----:B0-----:R-:W-:-:S04]  /*13e0*/  FFMA R2, -R8, R35, 1 ;  /* 0x3f80000008027423 */ /* 0x001fc80000000123 */
[----:B------:R-:W-:-:S04]  /*13f0*/  FFMA R35, R35, R2, R35 ;  /* 0x0000000223237223 */ /* 0x000fc80000000023 */
[----:B------:R-:W-:-:S04]  /*1400*/  FFMA R2, R35, 2, RZ ;  /* 0x4000000023027823 */ /* 0x000fc800000000ff */
[----:B------:R-:W-:-:S04]  /*1410*/  FFMA R3, -R8, R2, 2 ;  /* 0x4000000008037423 */ /* 0x000fc80000000102 */
[----:B------:R-:W-:Y:S01]  /*1420*/  FFMA R35, R35, R3, R2 ;  /* 0x0000000323237223 */ /* 0x000fe20000000002 */
[----:B-1----:R-:W-:Y:S06]  /*1430*/  @!P0 BRA `(.L_x_34) ;  /* 0x0000000000108947 */ /* 0x002fec0003800000 */
[----:B------:R-:W-:Y:S01]  /*1440*/  HFMA2 R0, -RZ, RZ, 2, 0 ;  /* 0x40000000ff007431 */ /* 0x000fe200000001ff */
[----:B------:R-:W-:-:S07]  /*1450*/  MOV R48, 0x1470 ;  /* 0x0000147000307802 */ /* 0x000fce0000000f00 */
[----:B------:R-:W-:Y:S05]  /*1460*/  CALL.REL.NOINC `($__internal_2_$__cuda_sm3x_div_rn_noftz_f32_slowpath) ;  /* 0x0000002000d47944 */ /* 0x000fea0003c00000 */
[----:B------:R-:W-:-:S07]  /*1470*/  MOV R35, R0 ;  /* 0x0000000000237202 */ /* 0x000fce0000000f00 */
.L_x_34:
[----:B------:R-:W0:Y:S02]  /*1480*/  LDCU UR4, c[0x0][0x398] ;  /* 0x00007300ff0477ac */ /* 0x000e240008000800 */
        /* <DEDUP_REMOVED lines=16> */
.L_x_35:
[----:B------:R-:W0:Y:S01]  /*1590*/  LDCU.64 UR8, c[0x0][0x3c8] ;  /* 0x00007900ff0877ac */ /* 0x000e220008000a00 */
[----:B------:R-:W1:Y:S01]  /*15a0*/  LDCU.64 UR12, c[0x0][0x398] ;  /* 0x00007300ff0c77ac */ /* 0x000e620008000a00 */
[----:B------:R-:W2:Y:S01]  /*15b0*/  LDCU UR4, c[0x0][0x374] ;  /* 0x00006e80ff0477ac */ /* 0x000ea20008000800 */
[----:B------:R-:W3:Y:S01]  /*15c0*/  LDCU UR7, c[0x0][0x370] ;  /* 0x00006e00ff0777ac */ /* 0x000ee20008000800 */
[----:B0-----:R-:W-:Y:S01]  /*15d0*/  UIADD3 UR8, UP0, UPT, UR8, 0x10, URZ ;  /* 0x0000001008087890 */ /* 0x001fe2000ff1e0ff */
[----:B-1----:R-:W-:-:S03]  /*15e0*/  I2FP.F32.U32 R33, UR12 ;  /* 0x0000000c00217c45 */ /* 0x002fc60008201000 */
[----:B------:R-:W-:Y:S01]  /*15f0*/  UIADD3.X UR9, UPT, UPT, URZ, UR9, URZ, UP0, !UPT ;  /* 0x00000009ff097290 */ /* 0x000fe200087fe4ff */
[----:B------:R-:W-:Y:S01]  /*1600*/  I2FP.F32.U32 R32, UR13 ;  /* 0x0000000d00207c45 */ /* 0x000fe20008201000 */
[----:B--2---:R-:W-:Y:S02]  /*1610*/  UIMAD UR4, UR6, UR4, URZ ;  /* 0x00000004060472a4 */ /* 0x004fe4000f8e02ff */
[----:B---3--:R-:W-:-:S12]  /*1620*/  UIMAD UR5, UR5, UR7, URZ ;  /* 0x00000007050572a4 */ /* 0x008fd8000f8e02ff */
.L_x_81:
[----:B0-----:R-:W0:Y:S01]  /*1630*/  LDCU UR6, c[0x0][0x39c] ;  /* 0x00007380ff0677ac */ /* 0x001e220008000800 */
[----:B------:R-:W-:Y:S01]  /*1640*/  BSSY.RECONVERGENT B2, `(.L_x_36) ;  /* 0x00001c6000027945 */ /* 0x000fe20003800200 */
[----:B0-----:R-:W-:-:S13]  /*1650*/  ISETP.GE.U32.AND P0, PT, R45, UR6, PT ;  /* 0x000000062d007c0c */ /* 0x001fda000bf06070 */
[----:B------:R-:W-:Y:S05]  /*1660*/  @P0 BRA `(.L_x_37) ;  /* 0x0000001c000c0947 */ /* 0x000fea0003800000 */
[----:B------:R-:W-:Y:S02]  /*1670*/  I2FP.F32.U32 R3, R46 ;  /* 0x0000002e00037245 */ /* 0x000fe40000201000 */
[----:B------:R-:W-:-:S03]  /*1680*/  MOV R31, R45 ;  /* 0x0000002d001f7202 */ /* 0x000fc60000000f00 */
[----:B------:R-:W-:-:S04]  /*1690*/  FFMA R3, R3, R34, -1 ;  /* 0xbf80000003037423 */ /* 0x000fc80000000022 */
[C---:B------:R-:W-:Y:S01]  /*16a0*/  FMUL R30, R3.reuse, R44 ;  /* 0x0000002c031e7220 */ /* 0x040fe20000400000 */
[C---:B------:R-:W-:Y:S01]  /*16b0*/  FMUL R29, R3.reuse, R43 ;  /* 0x0000002b031d7220 */ /* 0x040fe20000400000 */
[----:B------:R-:W-:-:S07]  /*16c0*/  FMUL R28, R3, R42 ;  /* 0x0000002a031c7220 */ /* 0x000fce0000400000 */
.L_x_80:
[----:B0-----:R-:W0:Y:S01]  /*16d0*/  MUFU.RCP R2, R33 ;  /* 0x0000002100027308 */ /* 0x001e220000001000 */
[----:B------:R-:W-:Y:S01]  /*16e0*/  I2FP.F32.U32 R0, R31 ;  /* 0x0000001f00007245 */ /* 0x000fe20000201000 */
[----:B------:R-:W1:Y:S01]  /*16f0*/  LDCU.64 UR6, c[0x0][0x3d0] ;  /* 0x00007a00ff0677ac */ /* 0x000e620008000a00 */
[----:B------:R-:W-:Y:S03]  /*1700*/  BSSY.RECONVERGENT B3, `(.L_x_38) ;  /* 0x0000010000037945 */ /* 0x000fe60003800200 */
[----:B------:R-:W-:-:S04]  /*1710*/  FFMA R3, R0, R35, -1 ;  /* 0xbf80000000037423 */ /* 0x000fc80000000023 */
[----:B------:R-:W-:-:S04]  /*1720*/  FMUL R0, R3, R32 ;  /* 0x0000002003007220 */ /* 0x000fc80000400000 */
[----:B------:R-:W2:Y:S01]  /*1730*/  FCHK P1, R0, R33 ;  /* 0x0000002100007302 */ /* 0x000ea20000020000 */
[----:B0-----:R-:W-:Y:S01]  /*1740*/  FFMA R5, R2, -R33, 1 ;  /* 0x3f80000002057423 */ /* 0x001fe20000000821 */
[----:B-1----:R-:W-:-:S03]  /*1750*/  ISETP.NE.U32.AND P0, PT, RZ, UR6, PT ;  /* 0x00000006ff007c0c */ /* 0x002fc6000bf05070 */
[----:B------:R-:W-:Y:S01]  /*1760*/  FFMA R5, R2, R5, R2 ;  /* 0x0000000502057223 */ /* 0x000fe20000000002 */
[----:B------:R-:W-:-:S03]  /*1770*/  ISETP.NE.AND.EX P0, PT, RZ, UR7, PT, P0 ;  /* 0x00000007ff007c0c */ /* 0x000fc6000bf05300 */
[----:B------:R-:W-:-:S04]  /*1780*/  FFMA R2, R0, R5, RZ ;  /* 0x0000000500027223 */ /* 0x000fc800000000ff */
[----:B------:R-:W-:-:S04]  /*1790*/  FFMA R3, R2, -R33, R0 ;  /* 0x8000002102037223 */ /* 0x000fc80000000000 */
[----:B------:R-:W-:Y:S01]  /*17a0*/  FFMA R2, R5, R3, R2 ;  /* 0x0000000305027223 */ /* 0x000fe20000000002 */
[----:B--2---:R-:W-:Y:S06]  /*17b0*/  @!P1 BRA `(.L_x_39) ;  /* 0x0000000000109947 */ /* 0x004fec0003800000 */
[----:B------:R-:W-:Y:S02]  /*17c0*/  MOV R8, R33 ;  /* 0x0000002100087202 */ /* 0x000fe40000000f00 */
[----:B------:R-:W-:-:S07]  /*17d0*/  MOV R48, 0x17f0 ;  /* 0x000017f000307802 */ /* 0x000fce0000000f00 */
[----:B------:R-:W-:Y:S05]  /*17e0*/  CALL.REL.NOINC `($__internal_2_$__cuda_sm3x_div_rn_noftz_f32_slowpath) ;  /* 0x0000001c00f47944 */ /* 0x000fea0003c00000 */
[----:B------:R-:W-:-:S07]  /*17f0*/  MOV R2, R0 ;  /* 0x0000000000027202 */ /* 0x000fce0000000f00 */
.L_x_39:
[----:B------:R-:W-:Y:S05]  /*1800*/  BSYNC.RECONVERGENT B3 ;  /* 0x0000000000037941 */ /* 0x000fea0003800200 */
.L_x_38:
[C---:B------:R-:W-:Y:S01]  /*1810*/  FFMA R6, R2.reuse, R40, R29 ;  /* 0x0000002802067223 */ /* 0x040fe2000000001d */
[C---:B------:R-:W-:Y:S01]  /*1820*/  FFMA R7, R2.reuse, R41, R30 ;  /* 0x0000002902077223 */ /* 0x040fe2000000001e */
[----:B------:R-:W-:Y:S01]  /*1830*/  FFMA R5, R2, R39, R28 ;  /* 0x0000002702057223 */ /* 0x000fe2000000001c */
[----:B------:R-:W-:Y:S01]  /*1840*/  BSSY.RECONVERGENT B0, `(.L_x_40) ;  /* 0x0000013000007945 */ /* 0x000fe20003800200 */
[----:B------:R-:W-:Y:S01]  /*1850*/  FADD R6, R37, R6 ;  /* 0x0000000625067221 */ /* 0x000fe20000000000 */
[----:B------:R-:W-:Y:S01]  /*1860*/  FADD R7, R38, R7 ;  /* 0x0000000726077221 */ /* 0x000fe20000000000 */
[----:B------:R-:W-:Y:S02]  /*1870*/  FADD R5, R36, R5 ;  /* 0x0000000524057221 */ /* 0x000fe40000000000 */
        /* <DEDUP_REMOVED lines=11> */
.L_x_41:
[----:B------:R-:W-:Y:S01]  /*1930*/  FMUL.FTZ R8, R3, R0 ;  /* 0x0000000003087220 */ /* 0x000fe20000410000 */
[----:B------:R-:W-:-:S03]  /*1940*/  FMUL.FTZ R0, R0, 0.5 ;  /* 0x3f00000000007820 */ /* 0x000fc60000410000 */
[----:B------:R-:W-:-:S04]  /*1950*/  FFMA R3, -R8, R8, R3 ;  /* 0x0000000808037223 */ /* 0x000fc80000000103 */
[----:B------:R-:W-:-:S07]  /*1960*/  FFMA R8, R3, R0, R8 ;  /* 0x0000000003087223 */ /* 0x000fce0000000008 */
.L_x_42:
[----:B------:R-:W-:Y:S05]  /*1970*/  BSYNC.RECONVERGENT B0 ;  /* 0x0000000000007941 */ /* 0x000fea0003800200 */
.L_x_40:
        /* <DEDUP_REMOVED lines=13> */
.L_x_44:
[----:B------:R-:W-:Y:S05]  /*1a50*/  BSYNC.RECONVERGENT B3 ;  /* 0x0000000000037941 */ /* 0x000fea0003800200 */
.L_x_43:
        /* <DEDUP_REMOVED lines=13> */
.L_x_46:
[----:B------:R-:W-:Y:S05]  /*1b30*/  BSYNC.RECONVERGENT B3 ;  /* 0x0000000000037941 */ /* 0x000fea0003800200 */
.L_x_45:
        /* <DEDUP_REMOVED lines=13> */
.L_x_48:
[----:B------:R-:W-:Y:S05]  /*1c10*/  BSYNC.RECONVERGENT B3 ;  /* 0x0000000000037941 */ /* 0x000fea0003800200 */
.L_x_47:
[----:B------:R-:W-:Y:S02]  /*1c20*/  MOV R27, 0xffffffff ;  /* 0xffffffff001b7802 */ /* 0x000fe40000000f00 */
[----:B------:R-:W-:Y:S01]  /*1c30*/  MOV R26, 0xffffffff ;  /* 0xffffffff001a7802 */ /* 0x000fe20000000f00 */
[----:B------:R-:W-:Y:S06]  /*1c40*/  @!P0 BRA `(.L_x_49) ;  /* 0x0000000400d48947 */ /* 0x000fec0003800000 */
[----:B------:R-:W-:Y:S01]  /*1c50*/  HFMA2 R18, -RZ, RZ, 0, 0 ;  /* 0x00000000ff127431 */ /* 0x000fe200000001ff */
[----:B------:R-:W-:Y:S02]  /*1c60*/  MOV R27, 0xffffffff ;  /* 0xffffffff001b7802 */ /* 0x000fe40000000f00 */
[----:B------:R-:W-:Y:S02]  /*1c70*/  MOV R26, 0xffffffff ;  /* 0xffffffff001a7802 */ /* 0x000fe40000000f00 */
[----:B------:R-:W-:Y:S02]  /*1c80*/  MOV R17, RZ ;  /* 0x000000ff00117202 */ /* 0x000fe40000000f00 */
[----:B------:R-:W-:Y:S02]  /*1c90*/  MOV R20, UR8 ;  /* 0x0000000800147c02 */ /* 0x000fe40008000f00 */
[----:B------:R-:W-:-:S07]  /*1ca0*/  MOV R21, UR9 ;  /* 0x0000000900157c02 */ /* 0x000fce0008000f00 */
.L_x_58:
[----:B------:R-:W2:Y:S04]  /*1cb0*/  LDG.E R5, desc[UR10][R20.64+-0x8] ;  /* 0xfffff80a14057981 */ /* 0x000ea8000c1e1900 */
[----:B------:R-:W2:Y:S04]  /*1cc0*/  LDG.E R4, desc[UR10][R20.64+0x10] ;  /* 0x0000100a14047981 */ /* 0x000ea8000c1e1900 */
[----:B------:R-:W3:Y:S04]  /*1cd0*/  LDG.E R7, desc[UR10][R20.64+-0xc] ;  /* 0xfffff40a14077981 */ /* 0x000ee8000c1e1900 */
[----:B------:R-:W3:Y:S04]  /*1ce0*/  LDG.E R2, desc[UR10][R20.64+0xc] ;  /* 0x00000c0a14027981 */ /* 0x000ee8000c1e1900 */
[----:B------:R-:W4:Y:S04]  /*1cf0*/  LDG.E R9, desc[UR10][R20.64+-0x10] ;  /* 0xfffff00a14097981 */ /* 0x000f28000c1e1900 */
[----:B------:R-:W4:Y:S04]  /*1d00*/  LDG.E R0, desc[UR10][R20.64+0x8] ;  /* 0x0000080a14007981 */ /* 0x000f28000c1e1900 */
[----:B------:R-:W5:Y:S04]  /*1d10*/  LDG.E R14, desc[UR10][R20.64] ;  /* 0x0000000a140e7981 */ /* 0x000f68000c1e1900 */
[----:B------:R-:W5:Y:S04]  /*1d20*/  LDG.E R16, desc[UR10][R20.64+-0x4] ;  /* 0xfffffc0a14107981 */ /* 0x000f68000c1e1900 */
[----:B------:R-:W5:Y:S01]  /*1d30*/  LDG.E R12, desc[UR10][R20.64+0x4] ;  /* 0x0000040a140c7981 */ /* 0x000f62000c1e1900 */
[----:B------:R-:W-:Y:S01]  /*1d40*/  BSSY.RECONVERGENT B3, `(.L_x_50) ;  /* 0x000005b000037945 */ /* 0x000fe20003800200 */
[----:B--2---:R-:W-:Y:S01]  /*1d50*/  FADD R11, -R5, R4 ;  /* 0x00000004050b7221 */ /* 0x004fe20000000100 */
[----:B---3--:R-:W-:-:S03]  /*1d60*/  FADD R13, -R7, R2 ;  /* 0x00000002070d7221 */ /* 0x008fc60000000100 */
[----:B------:R-:W-:Y:S01]  /*1d70*/  FMUL R2, R11, R22 ;  /* 0x000000160b027220 */ /* 0x000fe20000400000 */
[----:B----4-:R-:W-:Y:S01]  /*1d80*/  FADD R15, -R9, R0 ;  /* 0x00000000090f7221 */ /* 0x010fe20000000100 */
[-C--:B------:R-:W-:Y:S01]  /*1d90*/  FMUL R0, R13, R6.reuse ;  /* 0x000000060d007220 */ /* 0x080fe20000400000 */
[----:B-----5:R-:W-:Y:S02]  /*1da0*/  FADD R14, R14, -R7 ;  /* 0x800000070e0e7221 */ /* 0x020fe40000000000 */
[C---:B------:R-:W-:Y:S01]  /*1db0*/  FFMA R4, R15.reuse, R6, -R2 ;  /* 0x000000060f047223 */ /* 0x040fe20000000802 */
[-C--:B------:R-:W-:Y:S01]  /*1dc0*/  FMUL R2, R15, R10.reuse ;  /* 0x0000000a0f027220 */ /* 0x080fe20000400000 */
[----:B------:R-:W-:Y:S01]  /*1dd0*/  FFMA R19, R11, R10, -R0 ;  /* 0x0000000a0b137223 */ /* 0x000fe20000000800 */
[----:B------:R-:W-:Y:S01]  /*1de0*/  FADD R16, R16, -R9 ;  /* 0x8000000910107221 */ /* 0x000fe20000000000 */
[----:B------:R-:W-:Y:S01]  /*1df0*/  FMUL R3, R14, R4 ;  /* 0x000000040e037220 */ /* 0x000fe20000400000 */
[----:B------:R-:W-:Y:S01]  /*1e00*/  FFMA R23, R13, R22, -R2 ;  /* 0x000000160d177223 */ /* 0x000fe20000000802 */
[----:B------:R-:W-:-:S02]  /*1e10*/  FADD R12, R12, -R5 ;  /* 0x800000050c0c7221 */ /* 0x000fc40000000000 */
[----:B------:R-:W-:-:S04]  /*1e20*/  FFMA R3, R16, R19, R3 ;  /* 0x0000001310037223 */ /* 0x000fc80000000003 */
[----:B------:R-:W-:-:S05]  /*1e30*/  FFMA R8, R12, R23, R3 ;  /* 0x000000170c087223 */ /* 0x000fca0000000003 */
[----:B------:R-:W-:-:S13]  /*1e40*/  FSETP.GEU.AND P0, PT, |R8|, 1.1920928955078125e-07, PT ;  /* 0x340000000800780b */ /* 0x000fda0003f0e200 */
[----:B------:R-:W-:Y:S05]  /*1e50*/  @!P0 BRA `(.L_x_51) ;  /* 0x0000000400248947 */ /* 0x000fea0003800000 */
[----:B------:R-:W0:Y:S01]  /*1e60*/  LDCU.64 UR6, c[0x0][0x380] ;  /* 0x00007000ff0677ac */ /* 0x000e220008000a00 */
[----:B------:R-:W1:Y:S01]  /*1e70*/  MUFU.RCP R3, R8 ;  /* 0x0000000800037308 */ /* 0x000e620000001000 */
[----:B------:R-:W-:Y:S01]  /*1e80*/  BSSY.RECONVERGENT B4, `(.L_x_52) ;  /* 0x0000012000047945 */ /* 0x000fe20003800200 */
[----:B------:R-:W2:Y:S01]  /*1e90*/  LDCU UR12, c[0x0][0x388] ;  /* 0x00007100ff0c77ac */ /* 0x000ea20008000800 */
[----:B0-----:R-:W-:Y:S01]  /*1ea0*/  FADD R7, -R7, UR7 ;  /* 0x0000000707077e21 */ /* 0x001fe20008000100 */
[----:B------:R-:W-:Y:S01]  /*1eb0*/  FADD R9, -R9, UR6 ;  /* 0x0000000609097e21 */ /* 0x000fe20008000100 */
[----:B-1----:R-:W-:Y:S02]  /*1ec0*/  FFMA R2, -R8, R3, 1 ;  /* 0x3f80000008027423 */ /* 0x002fe40000000103 */
[----:B------:R-:W-:Y:S01]  /*1ed0*/  FMUL R0, R4, R7 ;  /* 0x0000000704007220 */ /* 0x000fe20000400000 */
[----:B--2---:R-:W-:Y:S01]  /*1ee0*/  FADD R5, -R5, UR12 ;  /* 0x0000000c05057e21 */ /* 0x004fe20008000100 */
[----:B------:R-:W-:-:S02]  /*1ef0*/  FFMA R3, R3, R2, R3 ;  /* 0x0000000203037223 */ /* 0x000fc40000000003 */
[----:B------:R-:W-:-:S04]  /*1f00*/  FFMA R0, R19, R9, R0 ;  /* 0x0000000913007223 */ /* 0x000fc80000000000 */
[----:B------:R-:W-:-:S04]  /*1f10*/  FFMA R0, R23, R5, R0 ;  /* 0x0000000517007223 */ /* 0x000fc80000000000 */
[----:B------:R-:W0:Y:S01]  /*1f20*/  FCHK P0, R0, R8 ;  /* 0x0000000800007302 */ /* 0x000e220000000000 */
[----:B------:R-:W-:-:S04]  /*1f30*/  FFMA R2, R0, R3, RZ ;  /* 0x0000000300027223 */ /* 0x000fc800000000ff */
[----:B------:R-:W-:-:S04]  /*1f40*/  FFMA R19, -R8, R2, R0 ;  /* 0x0000000208137223 */ /* 0x000fc80000000100 */
[----:B------:R-:W-:Y:S01]  /*1f50*/  FFMA R19, R3, R19, R2 ;  /* 0x0000001303137223 */ /* 0x000fe20000000002 */
[----:B0-----:R-:W-:Y:S06]  /*1f60*/  @!P0 BRA `(.L_x_53) ;  /* 0x00000000000c8947 */ /* 0x001fec0003800000 */
[----:B------:R-:W-:-:S07]  /*1f70*/  MOV R48, 0x1f90 ;  /* 0x00001f9000307802 */ /* 0x000fce0000000f00 */
[----:B------:R-:W-:Y:S05]  /*1f80*/  CALL.REL.NOINC `($__internal_2_$__cuda_sm3x_div_rn_noftz_f32_slowpath) ;  /* 0x00000018000c7944 */ /* 0x000fea0003c00000 */
[----:B------:R-:W-:-:S07]  /*1f90*/  MOV R19, R0 ;  /* 0x0000000000137202 */ /* 0x000fce0000000f00 */
.L_x_53:
[----:B------:R-:W-:Y:S05]  /*1fa0*/  BSYNC.RECONVERGENT B4 ;  /* 0x0000000000047941 */ /* 0x000fea0003800200 */
.L_x_52:
[----:B------:R-:W-:-:S04]  /*1fb0*/  FSETP.GT.AND P0, PT, R19, 1, PT ;  /* 0x3f8000001300780b */ /* 0x000fc80003f04000 */
[----:B------:R-:W-:-:S13]  /*1fc0*/  FSETP.LT.OR P0, PT, R19, RZ, P0 ;  /* 0x000000ff1300720b */ /* 0x000fda0000701400 */
[----:B------:R-:W-:Y:S05]  /*1fd0*/  @P0 BRA `(.L_x_51) ;  /* 0x0000000000c40947 */ /* 0x000fea0003800000 */
[----:B------:R-:W-:Y:S01]  /*1fe0*/  FMUL R23, R12, R9 ;  /* 0x000000090c177220 */ /* 0x000fe20000400000 */
[-C--:B------:R-:W-:Y:S01]  /*1ff0*/  FMUL R3, R14, R5.reuse ;  /* 0x000000050e037220 */ /* 0x080fe20000400000 */
[----:B------:R-:W0:Y:S01]  /*2000*/  MUFU.RCP R47, R8 ;  /* 0x00000008002f7308 */ /* 0x000e220000001000 */
[----:B------:R-:W-:Y:S01]  /*2010*/  BSSY.RECONVERGENT B4, `(.L_x_54) ;  /* 0x0000012000047945 */ /* 0x000fe20003800200 */
[C---:B------:R-:W-:Y:S01]  /*2020*/  FFMA R5, R16.reuse, R5, -R23 ;  /* 0x0000000510057223 */ /* 0x040fe20000000817 */
[-C--:B------:R-:W-:Y:S01]  /*2030*/  FMUL R23, R16, R7.reuse ;  /* 0x0000000710177220 */ /* 0x080fe20000400000 */
[----:B------:R-:W-:Y:S02]  /*2040*/  FFMA R7, R12, R7, -R3 ;  /* 0x000000070c077223 */ /* 0x000fe40000000803 */
[----:B------:R-:W-:Y:S01]  /*2050*/  FMUL R0, R5, R10 ;  /* 0x0000000a05007220 */ /* 0x000fe20000400000 */
[----:B------:R-:W-:-:S03]  /*2060*/  FFMA R9, R14, R9, -R23 ;  /* 0x000000090e097223 */ /* 0x000fc60000000817 */
[----:B------:R-:W-:-:S04]  /*2070*/  FFMA R0, R7, R22, R0 ;  /* 0x0000001607007223 */ /* 0x000fc80000000000 */
[----:B------:R-:W-:Y:S01]  /*2080*/  FFMA R23, R9, R6, R0 ;  /* 0x0000000609177223 */ /* 0x000fe20000000000 */
[----:B0-----:R-:W-:-:S03]  /*2090*/  FFMA R2, -R8, R47, 1 ;  /* 0x3f80000008027423 */ /* 0x001fc6000000012f */
[----:B------:R-:W0:Y:S01]  /*20a0*/  FCHK P0, R23, R8 ;  /* 0x0000000817007302 */ /* 0x000e220000000000 */
[----:B------:R-:W-:-:S04]  /*20b0*/  FFMA R0, R47, R2, R47 ;  /* 0x000000022f007223 */ /* 0x000fc8000000002f */
[----:B------:R-:W-:-:S04]  /*20c0*/  FFMA R3, R0, R23, RZ ;  /* 0x0000001700037223 */ /* 0x000fc800000000ff */
[----:B------:R-:W-:-:S04]  /*20d0*/  FFMA R2, -R8, R3, R23 ;  /* 0x0000000308027223 */ /* 0x000fc80000000117 */
[----:B------:R-:W-:Y:S01]  /*20e0*/  FFMA R0, R0, R2, R3 ;  /* 0x0000000200007223 */ /* 0x000fe20000000003 */
[----:B0-----:R-:W-:Y:S06]  /*20f0*/  @!P0 BRA `(.L_x_55) ;  /* 0x00000000000c8947 */ /* 0x001fec0003800000 */
[----:B------:R-:W-:Y:S02]  /*2100*/  MOV R0, R23 ;  /* 0x0000001700007202 */ /* 0x000fe40000000f00 */
[----:B------:R-:W-:-:S07]  /*2110*/  MOV R48, 0x2130 ;  /* 0x0000213000307802 */ /* 0x000fce0000000f00 */
[----:B------:R-:W-:Y:S05]  /*2120*/  CALL.REL.NOINC `($__internal_2_$__cuda_sm3x_div_rn_noftz_f32_slowpath) ;  /* 0x0000001400a47944 */ /* 0x000fea0003c00000 */
.L_x_55:
[----:B------:R-:W-:Y:S05]  /*2130*/  BSYNC.RECONVERGENT B4 ;  /* 0x0000000000047941 */ /* 0x000fea0003800200 */
.L_x_54:
[----:B------:R-:W-:-:S05]  /*2140*/  FADD R19, R0, R19 ;  /* 0x0000001300137221 */ /* 0x000fca0000000000 */
[----:B------:R-:W-:-:S04]  /*2150*/  FSETP.GT.AND P0, PT, R19, 1, PT ;  /* 0x3f8000001300780b */ /* 0x000fc80003f04000 */
[----:B------:R-:W-:-:S13]  /*2160*/  FSETP.LT.OR P0, PT, R0, RZ, P0 ;  /* 0x000000ff0000720b */ /* 0x000fda0000701400 */
[----:B------:R-:W-:Y:S05]  /*2170*/  @P0 BRA `(.L_x_51) ;  /* 0x00000000005c0947 */ /* 0x000fea0003800000 */
[----:B------:R-:W0:Y:S01]  /*2180*/  MUFU.RCP R3, R8 ;  /* 0x0000000800037308 */ /* 0x000e220000001000 */
[----:B------:R-:W-:Y:S01]  /*2190*/  FMUL R0, R13, R5 ;  /* 0x000000050d007220 */ /* 0x000fe20000400000 */
[----:B------:R-:W-:Y:S03]  /*21a0*/  BSSY.RECONVERGENT B4, `(.L_x_56) ;  /* 0x000000d000047945 */ /* 0x000fe60003800200 */
[----:B------:R-:W-:-:S04]  /*21b0*/  FFMA R0, R15, R7, R0 ;  /* 0x000000070f007223 */ /* 0x000fc80000000000 */
[----:B------:R-:W-:-:S04]  /*21c0*/  FFMA R9, R11, R9, R0 ;  /* 0x000000090b097223 */ /* 0x000fc80000000000 */
[----:B------:R-:W1:Y:S01]  /*21d0*/  FCHK P0, R9, R8 ;  /* 0x0000000809007302 */ /* 0x000e620000000000 */
[----:B0-----:R-:W-:-:S04]  /*21e0*/  FFMA R2, -R8, R3, 1 ;  /* 0x3f80000008027423 */ /* 0x001fc80000000103 */
[----:B------:R-:W-:-:S04]  /*21f0*/  FFMA R0, R3, R2, R3 ;  /* 0x0000000203007223 */ /* 0x000fc80000000003 */
[----:B------:R-:W-:-:S04]  /*2200*/  FFMA R3, R0, R9, RZ ;  /* 0x0000000900037223 */ /* 0x000fc800000000ff */
[----:B------:R-:W-:-:S04]  /*2210*/  FFMA R2, -R8, R3, R9 ;  /* 0x0000000308027223 */ /* 0x000fc80000000109 */
[----:B------:R-:W-:Y:S01]  /*2220*/  FFMA R0, R0, R2, R3 ;  /* 0x0000000200007223 */ /* 0x000fe20000000003 */
[----:B-1----:R-:W-:Y:S06]  /*2230*/  @!P0 BRA `(.L_x_57) ;  /* 0x00000000000c8947 */ /* 0x002fec0003800000 */
[----:B------:R-:W-:Y:S02]  /*2240*/  MOV R0, R9 ;  /* 0x0000000900007202 */ /* 0x000fe40000000f00 */
[----:B------:R-:W-:-:S07]  /*2250*/  MOV R48, 0x2270 ;  /* 0x0000227000307802 */ /* 0x000fce0000000f00 */
[----:B------:R-:W-:Y:S05]  /*2260*/  CALL.REL.NOINC `($__internal_2_$__cuda_sm3x_div_rn_noftz_f32_slowpath) ;  /* 0x0000001400547944 */ /* 0x000fea0003c00000 */
.L_x_57:
[----:B------:R-:W-:Y:S05]  /*2270*/  BSYNC.RECONVERGENT B4 ;  /* 0x0000000000047941 */ /* 0x000fea0003800200 */
.L_x_56:
[----:B------:R-:W-:-:S13]  /*2280*/  FSETP.GEU.AND P2, PT, R0, RZ, PT ;  /* 0x000000ff0000720b */ /* 0x000fda0003f4e000 */
[----:B------:R-:W-:Y:S02]  /*2290*/  @P2 FSETP.GEU.AND P0, PT, R0, R25, PT ;  /* 0x000000190000220b */ /* 0x000fe40003f0e000 */
[----:B------:R-:W-:-:S04]  /*22a0*/  @P2 ISETP.EQ.U32.AND P1, PT, R27, -0x1, PT ;  /* 0xffffffff1b00280c */ /* 0x000fc80003f22070 */
[----:B------:R-:W-:-:S04]  /*22b0*/  @P2 ISETP.EQ.OR.EX P0, PT, R26, -0x1, !P0, P1 ;  /* 0xffffffff1a00280c */ /* 0x000fc80004702710 */
[----:B------:R-:W-:Y:S02]  /*22c0*/  @P2 FSEL R25, R0, R25, P0 ;  /* 0x0000001900192208 */ /* 0x000fe40000000000 */
[----:B------:R-:W-:Y:S02]  /*22d0*/  @P2 SEL R27, R18, R27, P0 ;  /* 0x0000001b121b2207 */ /* 0x000fe40000000000 */
[----:B------:R-:W-:-:S07]  /*22e0*/  @P2 SEL R26, R17, R26, P0 ;  /* 0x0000001a111a2207 */ /* 0x000fce0000000000 */
.L_x_51:
[----:B------:R-:W-:Y:S05]  /*22f0*/  BSYNC.RECONVERGENT B3 ;  /* 0x0000000000037941 */ /* 0x000fea0003800200 */
.L_x_50:
[----:B------:R-:W0:Y:S01]  /*2300*/  LDCU.64 UR6, c[0x0][0x3d0] ;  /* 0x00007a00ff0677ac */ /* 0x000e220008000a00 */
[----:B------:R-:W-:-:S04]  /*2310*/  IADD3 R18, P0, PT, R18, 0x1, RZ ;  /* 0x0000000112127810 */ /* 0x000fc80007f1e0ff */
[----:B------:R-:W-:Y:S02]  /*2320*/  IADD3.X R17, PT, PT, RZ, R17, RZ, P0, !PT ;  /* 0x00000011ff117210 */ /* 0x000fe400007fe4ff */
[----:B0-----:R-:W-:-:S04]  /*2330*/  IADD3 R0, P1, PT, R18, -UR6, RZ ;  /* 0x8000000612007c10 */ /* 0x001fc8000ff3e0ff */
[----:B------:R-:W-:Y:S02]  /*2340*/  ISETP.NE.U32.AND P0, PT, R0, RZ, PT ;  /* 0x000000ff0000720c */ /* 0x000fe40003f05070 */
[----:B------:R-:W-:Y:S02]  /*2350*/  IADD3.X R0, PT, PT, R17, ~UR7, RZ, P1, !PT ;  /* 0x8000000711007c10 */ /* 0x000fe40008ffe4ff */
[----:B------:R-:W-:Y:S02]  /*2360*/  IADD3 R20, P1, PT, R20, 0x28, RZ ;  /* 0x0000002814147810 */ /* 0x000fe40007f3e0ff */
[----:B------:R-:W-:Y:S02]  /*2370*/  ISETP.NE.AND.EX P0, PT, R0, RZ, PT, P0 ;  /* 0x000000ff0000720c */ /* 0x000fe40003f05300 */
[----:B------:R-:W-:-:S11]  /*2380*/  IADD3.X R21, PT, PT, RZ, R21, RZ, P1, !PT ;  /* 0x00000015ff157210 */ /* 0x000fd60000ffe4ff */
[----:B------:R-:W-:Y:S05]  /*2390*/  @P0 BRA `(.L_x_58) ;  /* 0xfffffff800440947 */ /* 0x000fea000383ffff */
.L_x_49:
[----:B------:R-:W-:Y:S01]  /*23a0*/  ISETP.NE.U32.AND P0, PT, R27, -0x1, PT ;  /* 0xffffffff1b00780c */ /* 0x000fe20003f05070 */
[----:B------:R-:W-:Y:S01]  /*23b0*/  BSSY.RECONVERGENT B3, `(.L_x_59) ;  /* 0x00000dd000037945 */ /* 0x000fe20003800200 */
[----:B------:R-:W-:Y:S02]  /*23c0*/  PRMT R24, RZ, 0x7610, R24 ;  /* 0x00007610ff187816 */ /* 0x000fe40000000018 */
[----:B------:R-:W-:Y:S02]  /*23d0*/  ISETP.NE.AND.EX P0, PT, R26, -0x1, PT, P0 ;  /* 0xffffffff1a00780c */ /* 0x000fe40003f05300 */
[----:B------:R-:W-:Y:S02]  /*23e0*/  PRMT R0, RZ, 0x7610, R0 ;  /* 0x00007610ff007816 */ /* 0x000fe40000000000 */
[----:B------:R-:W-:Y:S02]  /*23f0*/  PRMT R4, RZ, 0x7610, R4 ;  /* 0x00007610ff047816 */ /* 0x000fe40000000004 */
[----:B------:R-:W-:-:S07]  /*2400*/  PRMT R5, RZ, 0x7610, R5 ;  /* 0x00007610ff057816 */ /* 0x000fce0000000005 */
[----:B------:R-:W-:Y:S05]  /*2410*/  @!P0 BRA `(.L_x_60) ;  /* 0x0000000c00588947 */ /* 0x000fea0003800000 */
[----:B------:R-:W0:Y:S01]  /*2420*/  LDCU.64 UR14, c[0x0][0x380] ;  /* 0x00007000ff0e77ac */ /* 0x000e220008000a00 */
[----:B------:R-:W-:Y:S01]  /*2430*/  BSSY.RECONVERGENT B0, `(.L_x_61) ;  /* 0x000001d000007945 */ /* 0x000fe20003800200 */
[----:B------:R-:W1:Y:S01]  /*2440*/  LDCU.64 UR6, c[0x0][0x3b0] ;  /* 0x00007600ff0677ac */ /* 0x000e620008000a00 */
[----:B------:R-:W2:Y:S01]  /*2450*/  LDCU UR13, c[0x0][0x388] ;  /* 0x00007100ff0d77ac */ /* 0x000ea20008000800 */
[----:B------:R-:W3:Y:S01]  /*2460*/  LDCU UR12, c[0x0][0x3b8] ;  /* 0x00007700ff0c77ac */ /* 0x000ee20008000800 */
[C---:B0-----:R-:W-:Y:S01]  /*2470*/  FFMA R23, R25.reuse, R10, UR15 ;  /* 0x0000000f19177e23 */ /* 0x041fe2000800000a */
[----:B------:R-:W-:Y:S01]  /*2480*/  FFMA R22, R25, R22, UR14 ;  /* 0x0000000e19167e23 */ /* 0x000fe20008000016 */
[----:B------:R-:W0:Y:S02]  /*2490*/  LDCU.64 UR14, c[0x0][0x3d0] ;  /* 0x00007a00ff0e77ac */ /* 0x000e240008000a00 */
[----:B-1----:R-:W-:Y:S01]  /*24a0*/  FADD R7, -R23, UR7 ;  /* 0x0000000717077e21 */ /* 0x002fe20008000100 */
[----:B------:R-:W-:Y:S01]  /*24b0*/  FADD R9, -R22, UR6 ;  /* 0x0000000616097e21 */ /* 0x000fe20008000100 */
[----:B--2---:R-:W-:-:S02]  /*24c0*/  FFMA R21, R25, R6, UR13 ;  /* 0x0000000d19157e23 */ /* 0x004fc40008000006 */
[----:B------:R-:W-:Y:S02]  /*24d0*/  FMUL R0, R7, R7 ;  /* 0x0000000707007220 */ /* 0x000fe40000400000 */
[----:B---3--:R-:W-:Y:S02]  /*24e0*/  FADD R5, -R21, UR12 ;  /* 0x0000000c15057e21 */ /* 0x008fe40008000100 */
[----:B------:R-:W-:-:S04]  /*24f0*/  FFMA R0, R9, R9, R0 ;  /* 0x0000000909007223 */ /* 0x000fc80000000000 */
[----:B------:R-:W-:Y:S01]  /*2500*/  FFMA R3, R5, R5, R0 ;  /* 0x0000000505037223 */ /* 0x000fe20000000000 */
[----:B0-----:R-:W-:-:S03]  /*2510*/  ISETP.NE.U32.AND P0, PT, RZ, UR14, PT ;  /* 0x0000000eff007c0c */ /* 0x001fc6000bf05070 */
[----:B------:R0:W1:Y:S01]  /*2520*/  MUFU.RSQ R0, R3 ;  /* 0x0000000300007308 */ /* 0x0000620000001400 */
[----:B------:R-:W-:Y:S02]  /*2530*/  IADD3 R2, PT, PT, R3, -0xd000000, RZ ;  /* 0xf300000003027810 */ /* 0x000fe40007ffe0ff */
[----:B------:R-:W-:Y:S02]  /*2540*/  ISETP.NE.AND.EX P0, PT, RZ, UR15, PT, P0 ;  /* 0x0000000fff007c0c */ /* 0x000fe4000bf05300 */
[----:B------:R-:W-:-:S13]  /*2550*/  ISETP.GT.U32.AND P1, PT, R2, 0x727fffff, PT ;  /* 0x727fffff0200780c */ /* 0x000fda0003f24070 */
[----:B01----:R-:W-:Y:S05]  /*2560*/  @!P1 BRA `(.L_x_62) ;  /* 0x0000000000149947 */ /* 0x003fea0003800000 */
[----:B------:R-:W-:Y:S02]  /*2570*/  MOV R0, R3 ;  /* 0x0000000300007202 */ /* 0x000fe40000000f00 */
[----:B------:R-:W-:-:S07]  /*2580*/  MOV R2, 0x25a0 ;  /* 0x000025a000027802 */ /* 0x000fce0000000f00 */
[----:B------:R-:W-:Y:S05]  /*2590*/  CALL.REL.NOINC `($__internal_1_$__cuda_sm20_sqrt_rn_f32_slowpath) ;  /* 0x0000001000307944 */ /* 0x000fea0003c00000 */
[----:B------:R-:W-:Y:S01]  /*25a0*/  MOV R20, R8 ;  /* 0x0000000800147202 */ /* 0x000fe20000000f00 */
[----:B------:R-:W-:Y:S06]  /*25b0*/  BRA `(.L_x_63) ;  /* 0x0000000000107947 */ /* 0x000fec0003800000 */
.L_x_62:
[----:B------:R-:W-:Y:S01]  /*25c0*/  FMUL.FTZ R20, R3, R0 ;  /* 0x0000000003147220 */ /* 0x000fe20000410000 */
[----:B------:R-:W-:-:S03]  /*25d0*/  FMUL.FTZ R0, R0, 0.5 ;  /* 0x3f00000000007820 */ /* 0x000fc60000410000 */
[----:B------:R-:W-:-:S04]  /*25e0*/  FFMA R3, -R20, R20, R3 ;  /* 0x0000001414037223 */ /* 0x000fc80000000103 */
[----:B------:R-:W-:-:S07]  /*25f0*/  FFMA R20, R3, R0, R20 ;  /* 0x0000000003147223 */ /* 0x000fce0000000014 */
.L_x_63:
[----:B------:R-:W-:Y:S05]  /*2600*/  BSYNC.RECONVERGENT B0 ;  /* 0x0000000000007941 */ /* 0x000fea0003800200 */
.L_x_61:
        /* <DEDUP_REMOVED lines=10> */
[----:B------:R-:W-:Y:S02]  /*26b0*/  MOV R8, R20 ;  /* 0x0000001400087202 */ /* 0x000fe40000000f00 */
[----:B------:R-:W-:-:S07]  /*26c0*/  MOV R48, 0x26e0 ;  /* 0x000026e000307802 */ /* 0x000fce0000000f00 */
[----:B------:R-:W-:Y:S05]  /*26d0*/  CALL.REL.NOINC `($__internal_2_$__cuda_sm3x_div_rn_noftz_f32_slowpath) ;  /* 0x0000001000387944 */ /* 0x000fea0003c00000 */
[----:B------:R-:W-:-:S07]  /*26e0*/  MOV R19, R0 ;  /* 0x0000000000137202 */ /* 0x000fce0000000f00 */
.L_x_65:
[----:B------:R-:W-:Y:S05]  /*26f0*/  BSYNC.RECONVERGENT B4 ;  /* 0x0000000000047941 */ /* 0x000fea0003800200 */
.L_x_64:
        /* <DEDUP_REMOVED lines=10> */
[----:B------:R-:W-:Y:S02]  /*27a0*/  MOV R8, R20 ;  /* 0x0000001400087202 */ /* 0x000fe40000000f00 */
[----:B------:R-:W-:-:S07]  /*27b0*/  MOV R48, 0x27d0 ;  /* 0x000027d000307802 */ /* 0x000fce0000000f00 */
[----:B------:R-:W-:Y:S05]  /*27c0*/  CALL.REL.NOINC `($__internal_2_$__cuda_sm3x_div_rn_noftz_f32_slowpath) ;  /* 0x0000000c00fc7944 */ /* 0x000fea0003c00000 */
[----:B------:R-:W-:-:S07]  /*27d0*/  MOV R18, R0 ;  /* 0x0000000000127202 */ /* 0x000fce0000000f00 */
.L_x_67:
[----:B------:R-:W-:Y:S05]  /*27e0*/  BSYNC.RECONVERGENT B4 ;  /* 0x0000000000047941 */ /* 0x000fea0003800200 */
.L_x_66:
        /* <DEDUP_REMOVED lines=14> */
.L_x_69:
[----:B------:R-:W-:Y:S05]  /*28d0*/  BSYNC.RECONVERGENT B4 ;  /* 0x0000000000047941 */ /* 0x000fea0003800200 */
.L_x_68:
[----:B------:R-:W-:Y:S05]  /*28e0*/  @!P0 BRA `(.L_x_70) ;  /* 0x0000000400c48947 */ /* 0x000fea0003800000 */
[----:B------:R-:W-:Y:S01]  /*28f0*/  HFMA2 R16, -RZ, RZ, 0, 0 ;  /* 0x00000000ff107431 */ /* 0x000fe200000001ff */
[----:B------:R-:W-:-:S07]  /*2900*/  MOV R15, RZ ;  /* 0x000000ff000f7202 */ /* 0x000fce0000000f00 */
.L_x_79:
[----:B------:R-:W0:Y:S01]  /*2910*/  LDC.64 R2, c[0x0][0x3c8] ;  /* 0x0000f200ff027b82 */ /* 0x000e220000000a00 */
[----:B------:R-:W-:Y:S02]  /*2920*/  IMAD R5, R15, 0x28, RZ ;  /* 0x000000280f057824 */ /* 0x000fe400078e02ff */
[----:B0-----:R-:W-:-:S05]  /*2930*/  IMAD.WIDE.U32 R2, R16, 0x28, R2 ;  /* 0x0000002810027825 */ /* 0x001fca00078e0002 */
[----:B------:R-:W-:-:S05]  /*2940*/  IADD3 R3, PT, PT, R3, R5, RZ ;  /* 0x0000000503037210 */ /* 0x000fca0007ffe0ff */
[----:B------:R-:W2:Y:S04]  /*2950*/  LDG.E R0, desc[UR10][R2.64+0x8] ;  /* 0x0000080a02007981 */ /* 0x000ea8000c1e1900 */
[----:B------:R-:W2:Y:S04]  /*2960*/  LDG.E R13, desc[UR10][R2.64+0x20] ;  /* 0x0000200a020d7981 */ /* 0x000ea8000c1e1900 */
[----:B------:R-:W3:Y:S04]  /*2970*/  LDG.E R5, desc[UR10][R2.64] ;  /* 0x0000000a02057981 */ /* 0x000ee8000c1e1900 */
[----:B------:R-:W4:Y:S04]  /*2980*/  LDG.E R4, desc[UR10][R2.64+0x4] ;  /* 0x0000040a02047981 */ /* 0x000f28000c1e1900 */
[----:B------:R-:W3:Y:S04]  /*2990*/  LDG.E R6, desc[UR10][R2.64+0x18] ;  /* 0x0000180a02067981 */ /* 0x000ee8000c1e1900 */
[----:B------:R-:W4:Y:S04]  /*29a0*/  LDG.E R7, desc[UR10][R2.64+0x1c] ;  /* 0x00001c0a02077981 */ /* 0x000f28000c1e1900 */
[----:B------:R-:W5:Y:S04]  /*29b0*/  LDG.E R11, desc[UR10][R2.64+0x10] ;  /* 0x0000100a020b7981 */ /* 0x000f68000c1e1900 */
[----:B------:R-:W5:Y:S04]  /*29c0*/  LDG.E R10, desc[UR10][R2.64+0xc] ;  /* 0x00000c0a020a7981 */ /* 0x000f68000c1e1900 */
[----:B------:R0:W5:Y:S01]  /*29d0*/  LDG.E R9, desc[UR10][R2.64+0x14] ;  /* 0x0000140a02097981 */ /* 0x000162000c1e1900 */
[----:B------:R-:W-:Y:S01]  /*29e0*/  BSSY.RELIABLE B4, `(.L_x_71) ;  /* 0x000005b000047945 */ /* 0x000fe20003800100 */
[----:B--2---:R-:W-:-:S04]  /*29f0*/  FADD R14, -R0, R13 ;  /* 0x0000000d000e7221 */ /* 0x004fc80000000100 */
[----:B------:R-:W-:Y:S01]  /*2a00*/  FMUL R48, R14, R19 ;  /* 0x000000130e307220 */ /* 0x000fe20000400000 */
[----:B---3--:R-:W-:Y:S01]  /*2a10*/  FADD R13, -R5, R6 ;  /* 0x00000006050d7221 */ /* 0x008fe20000000100 */
[----:B----4-:R-:W-:-:S03]  /*2a20*/  FADD R12, -R4, R7 ;  /* 0x00000007040c7221 */ /* 0x010fc60000000100 */
[-C--:B------:R-:W-:Y:S01]  /*2a30*/  FFMA R48, R13, R17.reuse, -R48 ;  /* 0x000000110d307223 */ /* 0x080fe20000000830 */
[----:B-----5:R-:W-:Y:S01]  /*2a40*/  FADD R11, R11, -R4 ;  /* 0x800000040b0b7221 */ /* 0x020fe20000000000 */
[----:B------:R-:W-:Y:S01]  /*2a50*/  FMUL R47, R12, R17 ;  /* 0x000000110c2f7220 */ /* 0x000fe20000400000 */
[-C--:B------:R-:W-:Y:S01]  /*2a60*/  FMUL R7, R13, R18.reuse ;  /* 0x000000120d077220 */ /* 0x080fe20000400000 */
[----:B------:R-:W-:Y:S02]  /*2a70*/  FADD R10, R10, -R5 ;  /* 0x800000050a0a7221 */ /* 0x000fe40000000000 */
[----:B------:R-:W-:Y:S01]  /*2a80*/  FFMA R47, R14, R18, -R47 ;  /* 0x000000120e2f7223 */ /* 0x000fe2000000082f */
[----:B0-----:R-:W-:Y:S01]  /*2a90*/  FMUL R3, R11, R48 ;  /* 0x000000300b037220 */ /* 0x001fe20000400000 */
[----:B------:R-:W-:Y:S01]  /*2aa0*/  FFMA R2, R12, R19, -R7 ;  /* 0x000000130c027223 */ /* 0x000fe20000000807 */
[----:B------:R-:W-:Y:S02]  /*2ab0*/  FADD R9, R9, -R0 ;  /* 0x8000000009097221 */ /* 0x000fe40000000000 */
[----:B------:R-:W-:-:S04]  /*2ac0*/  FFMA R8, R10, R47, R3 ;  /* 0x0000002f0a087223 */ /* 0x000fc80000000003 */
[----:B------:R-:W-:-:S05]  /*2ad0*/  FFMA R8, R9, R2, R8 ;  /* 0x0000000209087223 */ /* 0x000fca0000000008 */
[----:B------:R-:W-:-:S13]  /*2ae0*/  FSETP.GEU.AND P0, PT, |R8|, 1.1920928955078125e-07, PT ;  /* 0x340000000800780b */ /* 0x000fda0003f0e200 */
[----:B------:R-:W-:Y:S05]  /*2af0*/  @!P0 BRA `(.L_x_72) ;  /* 0x0000000400248947 */ /* 0x000fea0003800000 */
[----:B------:R-:W0:Y:S01]  /*2b00*/  MUFU.RCP R3, R8 ;  /* 0x0000000800037308 */ /* 0x000e220000001000 */
[----:B------:R-:W-:Y:S01]  /*2b10*/  FADD R7, R23, -R4 ;  /* 0x8000000417077221 */ /* 0x000fe20000000000 */
[----:B------:R-:W-:Y:S01]  /*2b20*/  FADD R6, R22, -R5 ;  /* 0x8000000516067221 */ /* 0x000fe20000000000 */
[----:B------:R-:W-:Y:S01]  /*2b30*/  FADD R51, R21, -R0 ;  /* 0x8000000015337221 */ /* 0x000fe20000000000 */
[----:B------:R-:W-:Y:S01]  /*2b40*/  BSSY.RECONVERGENT B5, `(.L_x_73) ;  /* 0x000000e000057945 */ /* 0x000fe20003800200 */
[----:B------:R-:W-:-:S04]  /*2b50*/  FMUL R48, R48, R7 ;  /* 0x0000000730307220 */ /* 0x000fc80000400000 */
        /* <DEDUP_REMOVED lines=9> */
[----:B------:R-:W-:-:S07]  /*2bf0*/  MOV R48, 0x2c10 ;  /* 0x00002c1000307802 */ /* 0x000fce0000000f00 */
[----:B------:R-:W-:Y:S05]  /*2c00*/  CALL.REL.NOINC `($__internal_2_$__cuda_sm3x_div_rn_noftz_f32_slowpath) ;  /* 0x0000000800ec7944 */ /* 0x000fea0003c00000 */
[----:B------:R-:W-:-:S07]  /*2c10*/  MOV R5, R0 ;  /* 0x0000000000057202 */ /* 0x000fce0000000f00 */
.L_x_74:
[----:B------:R-:W-:Y:S05]  /*2c20*/  BSYNC.RECONVERGENT B5 ;  /* 0x0000000000057941 */ /* 0x000fea0003800200 */
.L_x_73:
[----:B------:R-:W-:-:S04]  /*2c30*/  FSETP.GT.AND P0, PT, R5, 1, PT ;  /* 0x3f8000000500780b */ /* 0x000fc80003f04000 */
[----:B------:R-:W-:-:S13]  /*2c40*/  FSETP.LT.OR P0, PT, R5, RZ, P0 ;  /* 0x000000ff0500720b */ /* 0x000fda0000701400 */
[----:B------:R-:W-:Y:S05]  /*2c50*/  @P0 BRA `(.L_x_72) ;  /* 0x0000000000cc0947 */ /* 0x000fea0003800000 */
[-C--:B------:R-:W-:Y:S01]  /*2c60*/  FMUL R47, R9, R6.reuse ;  /* 0x00000006092f7220 */ /* 0x080fe20000400000 */
[----:B------:R-:W-:Y:S01]  /*2c70*/  FMUL R0, R11, R51 ;  /* 0x000000330b007220 */ /* 0x000fe20000400000 */
[----:B------:R-:W0:Y:S01]  /*2c80*/  MUFU.RCP R3, R8 ;  /* 0x0000000800037308 */ /* 0x000e220000001000 */
[C---:B------:R-:W-:Y:S01]  /*2c90*/  FMUL R2, R10.reuse, R7 ;  /* 0x000000070a027220 */ /* 0x040fe20000400000 */
[----:B------:R-:W-:Y:S01]  /*2ca0*/  FFMA R51, R10, R51, -R47 ;  /* 0x000000330a337223 */ /* 0x000fe2000000082f */
[----:B------:R-:W-:Y:S01]  /*2cb0*/  FFMA R10, R9, R7, -R0 ;  /* 0x00000007090a7223 */ /* 0x000fe20000000800 */
[----:B------:R-:W-:Y:S01]  /*2cc0*/  BSSY.RECONVERGENT B5, `(.L_x_75) ;  /* 0x000000f000057945 */ /* 0x000fe20003800200 */
[----:B------:R-:W-:Y:S01]  /*2cd0*/  FFMA R6, R11, R6, -R2 ;  /* 0x000000060b067223 */ /* 0x000fe20000000802 */
[----:B------:R-:W-:-:S04]  /*2ce0*/  FMUL R7, R51, R18 ;  /* 0x0000001233077220 */ /* 0x000fc80000400000 */
        /* <DEDUP_REMOVED lines=12> */
.L_x_76:
[----:B------:R-:W-:Y:S05]  /*2db0*/  BSYNC.RECONVERGENT B5 ;  /* 0x0000000000057941 */ /* 0x000fea0003800200 */
.L_x_75:
        /* <DEDUP_REMOVED lines=19> */
.L_x_78:
[----:B------:R-:W-:Y:S05]  /*2ef0*/  BSYNC.RECONVERGENT B5 ;  /* 0x0000000000057941 */ /* 0x000fea0003800200 */
.L_x_77:
[----:B------:R-:W-:Y:S02]  /*2f00*/  FSETP.GEU.AND P0, PT, R0, R20, PT ;  /* 0x000000140000720b */ /* 0x000fe40003f0e000 */
[----:B------:R-:W-:Y:S02]  /*2f10*/  ISETP.NE.U32.AND P1, PT, R16, R27, PT ;  /* 0x0000001b1000720c */ /* 0x000fe40003f25070 */
[----:B------:R-:W-:Y:S02]  /*2f20*/  FSETP.GT.AND P0, PT, R0, RZ, !P0 ;  /* 0x000000ff0000720b */ /* 0x000fe40004704000 */
[----:B------:R-:W-:Y:S02]  /*2f30*/  ISETP.NE.AND.EX P1, PT, R15, R26, PT, P1 ;  /* 0x0000001a0f00720c */ /* 0x000fe40003f25310 */
[----:B------:R-:W-:Y:S02]  /*2f40*/  PRMT R0, RZ, 0x7610, R0 ;  /* 0x00007610ff007816 */ /* 0x000fe40000000000 */
[----:B------:R-:W-:-:S02]  /*2f50*/  PRMT R4, RZ, 0x7610, R4 ;  /* 0x00007610ff047816 */ /* 0x000fc40000000004 */
[----:B------:R-:W-:-:S07]  /*2f60*/  PRMT R5, RZ, 0x7610, R5 ;  /* 0x00007610ff057816 */ /* 0x000fce0000000005 */
[----:B------:R-:W-:Y:S05]  /*2f70*/  @P0 BREAK.RELIABLE P1, B4 ;  /* 0x0000000000040942 */ /* 0x000fea0000800100 */
[----:B------:R-:W-:Y:S05]  /*2f80*/  @P0 BRA P1, `(.L_x_60) ;  /* 0x00000000007c0947 */ /* 0x000fea0000800000 */
.L_x_72:
[----:B------:R-:W-:Y:S05]  /*2f90*/  BSYNC.RELIABLE B4 ;  /* 0x0000000000047941 */ /* 0x000fea0003800100 */
.L_x_71:
[----:B------:R-:W0:Y:S01]  /*2fa0*/  LDCU.64 UR6, c[0x0][0x3d0] ;  /* 0x00007a00ff0677ac */ /* 0x000e220008000a00 */
[----:B------:R-:W-:-:S04]  /*2fb0*/  IADD3 R16, P0, PT, R16, 0x1, RZ ;  /* 0x0000000110107810 */ /* 0x000fc80007f1e0ff */
[----:B------:R-:W-:Y:S02]  /*2fc0*/  IADD3.X R15, PT, PT, RZ, R15, RZ, P0, !PT ;  /* 0x0000000fff0f7210 */ /* 0x000fe400007fe4ff */
[----:B0-----:R-:W-:-:S04]  /*2fd0*/  ISETP.NE.U32.AND P0, PT, R16, UR6, PT ;  /* 0x0000000610007c0c */ /* 0x001fc8000bf05070 */
[----:B------:R-:W-:-:S13]  /*2fe0*/  ISETP.NE.AND.EX P0, PT, R15, UR7, PT, P0 ;  /* 0x000000070f007c0c */ /* 0x000fda000bf05300 */
[----:B------:R-:W-:Y:S05]  /*2ff0*/  @P0 BRA `(.L_x_79) ;  /* 0xfffffff800440947 */ /* 0x000fea000383ffff */
.L_x_70:
[----:B------:R-:W0:Y:S01]  /*3000*/  LDC.64 R2, c[0x0][0x3c8] ;  /* 0x0000f200ff027b82 */ /* 0x000e220000000a00 */
[----:B------:R-:W-:Y:S01]  /*3010*/  IMAD R5, R26, 0x28, RZ ;  /* 0x000000281a057824 */ /* 0x000fe200078e02ff */
[----:B------:R-:W1:Y:S01]  /*3020*/  LDCU UR6, c[0x0][0x3bc] ;  /* 0x00007780ff0677ac */ /* 0x000e620008000800 */
[----:B------:R-:W2:Y:S01]  /*3030*/  LDCU.64 UR12, c[0x0][0x3c0] ;  /* 0x00007800ff0c77ac */ /* 0x000ea20008000a00 */
[----:B0-----:R-:W-:-:S05]  /*3040*/  IMAD.WIDE.U32 R2, R27, 0x28, R2 ;  /* 0x000000281b027825 */ /* 0x001fca00078e0002 */
[----:B------:R-:W-:-:S05]  /*3050*/  IADD3 R3, PT, PT, R3, R5, RZ ;  /* 0x0000000503037210 */ /* 0x000fca0007ffe0ff */
[----:B------:R-:W3:Y:S02]  /*3060*/  LDG.E R2, desc[UR10][R2.64+0x24] ;  /* 0x0000240a02027981 */ /* 0x000ee4000c1e1900 */
[C---:B---3--:R-:W-:Y:S02]  /*3070*/  PRMT R0, R2.reuse, 0x7770, RZ ;  /* 0x0000777002007816 */ /* 0x048fe400000000ff */
[C---:B------:R-:W-:Y:S02]  /*3080*/  PRMT R4, R2.reuse, 0x7772, RZ ;  /* 0x0000777202047816 */ /* 0x040fe400000000ff */
[----:B------:R-:W-:Y:S02]  /*3090*/  I2FP.F32.U32 R5, R0 ;  /* 0x0000000000057245 */ /* 0x000fe40000201000 */
[----:B------:R-:W-:Y:S02]  /*30a0*/  PRMT R0, R2, 0x7771, RZ ;  /* 0x0000777102007816 */ /* 0x000fe400000000ff */
[----:B------:R-:W-:Y:S01]  /*30b0*/  I2FP.F32.U32 R4, R4 ;  /* 0x0000000400047245 */ /* 0x000fe20000201000 */
[----:B-1----:R-:W-:Y:S01]  /*30c0*/  FMUL R6, R5, UR6 ;  /* 0x0000000605067c20 */ /* 0x002fe20008400000 */
[----:B------:R-:W-:-:S02]  /*30d0*/  I2FP.F32.U32 R0, R0 ;  /* 0x0000000000007245 */ /* 0x000fc40000201000 */
[----:B------:R-:W-:Y:S01]  /*30e0*/  PRMT R2, R2, 0x7773, RZ ;  /* 0x0000777302027816 */ /* 0x000fe200000000ff */
[----:B--2---:R-:W-:Y:S02]  /*30f0*/  FMUL R7, R4, UR13 ;  /* 0x0000000d04077c20 */ /* 0x004fe40008400000 */
[----:B------:R-:W-:Y:S01]  /*3100*/  FMUL R3, R0, UR12 ;  /* 0x0000000c00037c20 */ /* 0x000fe20008400000 */
[----:B------:R-:W0:Y:S01]  /*3110*/  F2I.U32.TRUNC.NTZ R6, R6 ;  /* 0x0000000600067305 */ /* 0x000e22000020f000 */
[----:B------:R-:W-:-:S07]  /*3120*/  PRMT R5, R2, 0x7610, R5 ;  /* 0x0000761002057816 */ /* 0x000fce0000000005 */
[----:B------:R-:W1:Y:S01]  /*3130*/  F2I.U32.TRUNC.NTZ R3, R3 ;  /* 0x0000000300037305 */ /* 0x000e62000020f000 */
[----:B0-----:R-:W-:-:S07]  /*3140*/  PRMT R24, R6, 0x7610, R24 ;  /* 0x0000761006187816 */ /* 0x001fce0000000018 */
[----:B------:R-:W0:Y:S01]  /*3150*/  F2I.U32.TRUNC.NTZ R7, R7 ;  /* 0x0000000700077305 */ /* 0x000e22000020f000 */
[----:B-1----:R-:W-:Y:S02]  /*3160*/  PRMT R0, R3, 0x7610, R0 ;  /* 0x0000761003007816 */ /* 0x002fe40000000000 */
[----:B0-----:R-:W-:-:S07]  /*3170*/  PRMT R4, R7, 0x7610, R4 ;  /* 0x0000761007047816 */ /* 0x001fce0000000004 */
.L_x_60:
[----:B------:R-:W-:Y:S05]  /*3180*/  BSYNC.RECONVERGENT B3 ;  /* 0x0000000000037941 */ /* 0x000fea0003800200 */
.L_x_59:
[----:B------:R-:W0:Y:S01]  /*3190*/  LDCU.64 UR6, c[0x0][0x398] ;  /* 0x00007300ff0677ac */ /* 0x000e220008000a00 */
[----:B------:R-:W1:Y:S01]  /*31a0*/  LDC.64 R2, c[0x0][0x3a8] ;  /* 0x0000ea00ff027b82 */ /* 0x000e620000000a00 */
[----:B------:R-:W-:Y:S02]  /*31b0*/  LOP3.LUT R6, R5, 0xffff, RZ, 0xc0, !PT ;  /* 0x0000ffff05067812 */ /* 0x000fe400078ec0ff */
[----:B------:R-:W-:Y:S01]  /*31c0*/  LOP3.LUT R5, RZ, R31, RZ, 0x33, !PT ;  /* 0x0000001fff057212 */ /* 0x000fe200078e33ff */
[----:B------:R-:W-:Y:S01]  /*31d0*/  VIADD R31, R31, UR4 ;  /* 0x000000041f1f7c36 */ /* 0x000fe20008000000 */
[----:B------:R-:W-:Y:S02]  /*31e0*/  LOP3.LUT R7, R4, 0xffff, RZ, 0xc0, !PT ;  /* 0x0000ffff04077812 */ /* 0x000fe400078ec0ff */
[----:B------:R-:W-:Y:S02]  /*31f0*/  LOP3.LUT R0, R0, 0xffff, RZ, 0xc0, !PT ;  /* 0x0000ffff00007812 */ /* 0x000fe400078ec0ff */
[----:B------:R-:W-:-:S02]  /*3200*/  LOP3.LUT R9, R24, 0xffff, RZ, 0xc0, !PT ;  /* 0x0000ffff18097812 */ /* 0x000fc400078ec0ff */
[----:B------:R-:W-:Y:S02]  /*3210*/  PRMT R6, R7, 0x3340, R6 ;  /* 0x0000334007067816 */ /* 0x000fe40000000006 */
[----:B------:R-:W-:Y:S02]  /*3220*/  PRMT R9, R9, 0x3340, R0 ;  /* 0x0000334009097816 */ /* 0x000fe40000000000 */
[----:B0-----:R-:W-:Y:S02]  /*3230*/  IADD3 R5, PT, PT, R5, UR7, RZ ;  /* 0x0000000705057c10 */ /* 0x001fe4000fffe0ff */
[----:B------:R-:W-:Y:S02]  /*3240*/  PRMT R9, R9, 0x5410, R6 ;  /* 0x0000541009097816 */ /* 0x000fe40000000006 */
[----:B------:R-:W-:Y:S01]  /*3250*/  ISETP.GE.U32.AND P0, PT, R31, UR7, PT ;  /* 0x000000071f007c0c */ /* 0x000fe2000bf06070 */
[----:B------:R-:W-:-:S04]  /*3260*/  IMAD R5, R5, UR6, R46 ;  /* 0x0000000605057c24 */ /* 0x000fc8000f8e022e */
[----:B-1----:R-:W-:-:S05]  /*3270*/  IMAD.WIDE.U32 R2, R5, 0x4, R2 ;  /* 0x0000000405027825 */ /* 0x002fca00078e0002 */
[----:B------:R0:W-:Y:S03]  /*3280*/  STG.E desc[UR10][R2.64], R9 ;  /* 0x0000000902007986 */ /* 0x0001e6000c10190a */
[----:B------:R-:W-:Y:S05]  /*3290*/  @!P0 BRA `(.L_x_80) ;  /* 0xffffffe4000c8947 */ /* 0x000fea000383ffff */
.L_x_37:
[----:B------:R-:W-:Y:S05]  /*32a0*/  BSYNC.RECONVERGENT B2 ;  /* 0x0000000000027941 */ /* 0x000fea0003800200 */
.L_x_36:
[----:B------:R-:W1:Y:S01]  /*32b0*/  LDCU UR6, c[0x0][0x398] ;  /* 0x00007300ff0677ac */ /* 0x000e620008000800 */
[----:B------:R-:W-:-:S04]  /*32c0*/  IADD3 R46, PT, PT, R46, UR5, RZ ;  /* 0x000000052e2e7c10 */ /* 0x000fc8000fffe0ff */
[----:B-1----:R-:W-:-:S13]  /*32d0*/  ISETP.GE.U32.AND P0, PT, R46, UR6, PT ;  /* 0x000000062e007c0c */ /* 0x002fda000bf06070 */
[----:B------:R-:W-:Y:S05]  /*32e0*/  @!P0 BRA `(.L_x_81) ;  /* 0xffffffe000d08947 */ /* 0x000fea000383ffff */
[----:B------:R-:W-:Y:S05]  /*32f0*/  EXIT ;  /* 0x000000000000794d */ /* 0x000fea0003800000 */
        .weak           $__internal_0_$__cuda_sm20_rcp_rn_f32_slowpath
        .type           $__internal_0_$__cuda_sm20_rcp_rn_f32_slowpath,@function
        .size           $__internal_0_$__cuda_sm20_rcp_rn_f32_slowpath,($__internal_1_$__cuda_sm20_sqrt_rn_f32_slowpath - $__internal_0_$__cuda_sm20_rcp_rn_f32_slowpath)
$__internal_0_$__cuda_sm20_rcp_rn_f32_slowpath:
[----:B------:R-:W-:Y:S01]  /*3300*/  SHF.L.U32 R0, R6, 0x1, RZ ;  /* 0x0000000106007819 */ /* 0x000fe200000006ff */
[----:B------:R-:W-:Y:S03]  /*3310*/  BSSY.RECONVERGENT B1, `(.L_x_82) ;  /* 0x0000030000017945 */ /* 0x000fe60003800200 */
[----:B------:R-:W-:-:S04]  /*3320*/  SHF.R.U32.HI R9, RZ, 0x18, R0 ;  /* 0x00000018ff097819 */ /* 0x000fc80000011600 */
[----:B------:R-:W-:-:S13]  /*3330*/  ISETP.NE.U32.AND P0, PT, R9, RZ, PT ;  /* 0x000000ff0900720c */ /* 0x000fda0003f05070 */
[----:B------:R-:W-:Y:S05]  /*3340*/  @P0 BRA `(.L_x_83) ;  /* 0x0000000000280947 */ /* 0x000fea0003800000 */
[----:B------:R-:W-:-:S04]  /*3350*/  SHF.L.U32 R0, R6, 0x1, RZ ;  /* 0x0000000106007819 */ /* 0x000fc800000006ff */
[----:B------:R-:W-:-:S13]  /*3360*/  ISETP.NE.AND P0, PT, R0, RZ, PT ;  /* 0x000000ff0000720c */ /* 0x000fda0003f05270 */
[----:B------:R-:W-:Y:S01]  /*3370*/  @P0 FFMA R3, R6, 1.84467440737095516160e+19, RZ ;  /* 0x5f80000006030823 */ /* 0x000fe200000000ff */
[----:B------:R-:W-:Y:S08]  /*3380*/  @!P0 MUFU.RCP R2, R6 ;  /* 0x0000000600028308 */ /* 0x000ff00000001000 */
[----:B------:R-:W0:Y:S02]  /*3390*/  @P0 MUFU.RCP R0, R3 ;  /* 0x0000000300000308 */ /* 0x000e240000001000 */
[----:B0-----:R-:W-:-:S04]  /*33a0*/  @P0 FFMA R4, R3, R0, -1 ;  /* 0xbf80000003040423 */ /* 0x001fc80000000000 */
[----:B------:R-:W-:-:S04]  /*33b0*/  @P0 FADD.FTZ R5, -R4, -RZ ;  /* 0x800000ff04050221 */ /* 0x000fc80000010100 */
[----:B------:R-:W-:-:S04]  /*33c0*/  @P0 FFMA R0, R0, R5, R0 ;  /* 0x0000000500000223 */ /* 0x000fc80000000000 */
[----:B------:R-:W-:Y:S01]  /*33d0*/  @P0 FFMA R2, R0, 1.84467440737095516160e+19, RZ ;  /* 0x5f80000000020823 */ /* 0x000fe200000000ff */
[----:B------:R-:W-:Y:S06]  /*33e0*/  BRA `(.L_x_84) ;  /* 0x0000000000887947 */ /* 0x000fec0003800000 */
.L_x_83:
[----:B------:R-:W-:-:S04]  /*33f0*/  IADD3 R10, PT, PT, R9, -0xfd, RZ ;  /* 0xffffff03090a7810 */ /* 0x000fc80007ffe0ff */
[----:B------:R-:W-:-:S13]  /*3400*/  ISETP.GT.U32.AND P0, PT, R10, 0x1, PT ;  /* 0x000000010a00780c */ /* 0x000fda0003f04070 */
[----:B------:R-:W-:Y:S05]  /*3410*/  @P0 BRA `(.L_x_85) ;  /* 0x0000000000780947 */ /* 0x000fea0003800000 */
[----:B------:R-:W-:Y:S01]  /*3420*/  LOP3.LUT R0, R6, 0x7fffff, RZ, 0xc0, !PT ;  /* 0x007fffff06007812 */ /* 0x000fe200078ec0ff */
[----:B------:R-:W-:-:S03]  /*3430*/  HFMA2 R5, -RZ, RZ, 0, 1.78813934326171875e-07 ;  /* 0x00000003ff057431 */ /* 0x000fc600000001ff */
[----:B------:R-:W-:-:S04]  /*3440*/  LOP3.LUT R0, R0, 0x3f800000, RZ, 0xfc, !PT ;  /* 0x3f80000000007812 */ /* 0x000fc800078efcff */
[----:B------:R-:W0:Y:S01]  /*3450*/  MUFU.RCP R3, R0 ;  /* 0x0000000000037308 */ /* 0x000e220000001000 */
[----:B------:R-:W-:Y:S01]  /*3460*/  SHF.L.U32 R5, R5, R10, RZ ;  /* 0x0000000a05057219 */ /* 0x000fe200000006ff */
[----:B0-----:R-:W-:-:S04]  /*3470*/  FFMA R2, R0, R3, -1 ;  /* 0xbf80000000027423 */ /* 0x001fc80000000003 */
[----:B------:R-:W-:-:S04]  /*3480*/  FADD.FTZ R2, -R2, -RZ ;  /* 0x800000ff02027221 */ /* 0x000fc80000010100 */
[CCC-:B------:R-:W-:Y:S01]  /*3490*/  FFMA.RM R4, R3.reuse, R2.reuse, R3.reuse ;  /* 0x0000000203047223 */ /* 0x1c0fe20000004003 */
[----:B------:R-:W-:-:S04]  /*34a0*/  FFMA.RP R3, R3, R2, R3 ;  /* 0x0000000203037223 */ /* 0x000fc80000008003 */
[C---:B------:R-:W-:Y:S02]  /*34b0*/  LOP3.LUT R2, R4.reuse, 0x7fffff, RZ, 0xc0, !PT ;  /* 0x007fffff04027812 */ /* 0x040fe400078ec0ff */
[----:B------:R-:W-:Y:S02]  /*34c0*/  FSETP.NEU.FTZ.AND P0, PT, R4, R3, PT ;  /* 0x000000030400720b */ /* 0x000fe40003f1d000 */
[----:B------:R-:W-:Y:S02]  /*34d0*/  LOP3.LUT R2, R2, 0x800000, RZ, 0xfc, !PT ;  /* 0x0080000002027812 */ /* 0x000fe400078efcff */
[----:B------:R-:W-:Y:S02]  /*34e0*/  SEL R3, RZ, 0xffffffff, !P0 ;  /* 0xffffffffff037807 */ /* 0x000fe40004000000 */
[----:B------:R-:W-:Y:S02]  /*34f0*/  LOP3.LUT R5, R5, R2, RZ, 0xc0, !PT ;  /* 0x0000000205057212 */ /* 0x000fe400078ec0ff */
[----:B------:R-:W-:-:S02]  /*3500*/  IADD3 R3, PT, PT, -R3, RZ, RZ ;  /* 0x000000ff03037210 */ /* 0x000fc40007ffe1ff */
[-C--:B------:R-:W-:Y:S02]  /*3510*/  SHF.R.U32.HI R5, RZ, R10.reuse, R5 ;  /* 0x0000000aff057219 */ /* 0x080fe40000011605 */
[----:B------:R-:W-:Y:S02]  /*3520*/  LOP3.LUT P1, RZ, R3, R10, R2, 0xf8, !PT ;  /* 0x0000000a03ff7212 */ /* 0x000fe4000782f802 */
[C---:B------:R-:W-:Y:S02]  /*3530*/  LOP3.LUT P0, RZ, R5.reuse, 0x1, RZ, 0xc0, !PT ;  /* 0x0000000105ff7812 */ /* 0x040fe4000780c0ff */
[----:B------:R-:W-:Y:S02]  /*3540*/  LOP3.LUT P2, RZ, R5, 0x2, RZ, 0xc0, !PT ;  /* 0x0000000205ff7812 */ /* 0x000fe4000784c0ff */
[----:B------:R-:W-:Y:S02]  /*3550*/  IADD3 R3, PT, PT, R9, -0xfc, RZ ;  /* 0xffffff0409037810 */ /* 0x000fe40007ffe0ff */
[----:B------:R-:W-:-:S02]  /*3560*/  PLOP3.LUT P0, PT, P0, P1, P2, 0xe0, 0x0 ;  /* 0x000000000000781c */ /* 0x000fc40000703c20 */
[----:B------:R-:W-:Y:S02]  /*3570*/  LOP3.LUT P1, RZ, R6, 0x7fffff, RZ, 0xc0, !PT ;  /* 0x007fffff06ff7812 */ /* 0x000fe4000782c0ff */
[----:B------:R-:W-:Y:S02]  /*3580*/  SEL R0, RZ, 0x1, !P0 ;  /* 0x00000001ff007807 */ /* 0x000fe40004000000 */
[----:B------:R-:W-:Y:S02]  /*3590*/  SHF.R.U32.HI R3, RZ, R3, R2 ;  /* 0x00000003ff037219 */ /* 0x000fe40000011602 */
[----:B------:R-:W-:-:S04]  /*35a0*/  IADD3 R0, PT, PT, -R0, RZ, RZ ;  /* 0x000000ff00007210 */ /* 0x000fc80007ffe1ff */
[----:B------:R-:W-:-:S13]  /*35b0*/  ISETP.GE.AND P0, PT, R0, RZ, PT ;  /* 0x000000ff0000720c */ /* 0x000fda0003f06270 */
[----:B------:R-:W-:-:S04]  /*35c0*/  @!P0 IADD3 R3, PT, PT, R3, 0x1, RZ ;  /* 0x0000000103038810 */ /* 0x000fc80007ffe0ff */
[----:B------:R-:W-:-:S04]  /*35d0*/  @!P1 SHF.L.U32 R3, R3, 0x1, RZ ;  /* 0x0000000103039819 */ /* 0x000fc800000006ff */
[----:B------:R-:W-:Y:S01]  /*35e0*/  LOP3.LUT R2, R3, 0x80000000, R6, 0xf8, !PT ;  /* 0x8000000003027812 */ /* 0x000fe200078ef806 */
[----:B------:R-:W-:Y:S06]  /*35f0*/  BRA `(.L_x_84) ;  /* 0x0000000000047947 */ /* 0x000fec0003800000 */
.L_x_85:
[----:B------:R0:W1:Y:S02]  /*3600*/  MUFU.RCP R2, R6 ;  /* 0x0000000600027308 */ /* 0x0000640000001000 */
.L_x_84:
[----:B------:R-:W-:Y:S05]  /*3610*/  BSYNC.RECONVERGENT B1 ;  /* 0x0000000000017941 */ /* 0x000fea0003800200 */
.L_x_82:
[----:B------:R-:W-:Y:S01]  /*3620*/  HFMA2 R3, -RZ, RZ, 0, 0 ;  /* 0x00000000ff037431 */ /* 0x000fe200000001ff */
[----:B-1----:R-:W-:Y:S02]  /*3630*/  MOV R0, R2 ;  /* 0x0000000200007202 */ /* 0x002fe40000000f00 */
[----:B------:R-:W-:-:S04]  /*3640*/  MOV R2, R8 ;  /* 0x0000000800027202 */ /* 0x000fc80000000f00 */
[----:B0-----:R-:W-:Y:S05]  /*3650*/  RET.REL.NODEC R2 `(_Z6render6float3S_jjfP6uchar4S_S_P8trianglem) ;  /* 0xffffffc802687950 */ /* 0x001fea0003c3ffff */
        .weak           $__internal_1_$__cuda_sm20_sqrt_rn_f32_slowpath
        .type           $__internal_1_$__cuda_sm20_sqrt_rn_f32_slowpath,@function
        .size           $__internal_1_$__cuda_sm20_sqrt_rn_f32_slowpath,($__internal_2_$__cuda_sm3x_div_rn_noftz_f32_slowpath - $__internal_1_$__cuda_sm20_sqrt_rn_f32_slowpath)
$__internal_1_$__cuda_sm20_sqrt_rn_f32_slowpath:
[----:B------:R-:W-:-:S13]  /*3660*/  LOP3.LUT P1, RZ, R0, 0x7fffffff, RZ, 0xc0, !PT ;  /* 0x7fffffff00ff7812 */ /* 0x000fda000782c0ff */
[----:B------:R-:W-:Y:S01]  /*3670*/  @!P1 MOV R4, R0 ;  /* 0x0000000000049202 */ /* 0x000fe20000000f00 */
[----:B------:R-:W-:Y:S06]  /*3680*/  @!P1 BRA `(.L_x_86) ;  /* 0x0000000000409947 */ /* 0x000fec0003800000 */
[----:B------:R-:W-:-:S13]  /*3690*/  FSETP.GEU.FTZ.AND P1, PT, R0, RZ, PT ;  /* 0x000000ff0000720b */ /* 0x000fda0003f3e000 */
[----:B------:R-:W-:Y:S01]  /*36a0*/  @!P1 MOV R4, 0x7fffffff ;  /* 0x7fffffff00049802 */ /* 0x000fe20000000f00 */
[----:B------:R-:W-:Y:S06]  /*36b0*/  @!P1 BRA `(.L_x_86) ;  /* 0x0000000000349947 */ /* 0x000fec0003800000 */
[----:B------:R-:W-:-:S13]  /*36c0*/  FSETP.GTU.FTZ.AND P1, PT, |R0|, +INF , PT ;  /* 0x7f8000000000780b */ /* 0x000fda0003f3c200 */
[----:B------:R-:W-:Y:S01]  /*36d0*/  @P1 FADD.FTZ R4, R0, 1 ;  /* 0x3f80000000041421 */ /* 0x000fe20000010000 */
[----:B------:R-:W-:Y:S06]  /*36e0*/  @P1 BRA `(.L_x_86) ;  /* 0x0000000000281947 */ /* 0x000fec0003800000 */
[----:B------:R-:W-:-:S13]  /*36f0*/  FSETP.NEU.FTZ.AND P1, PT, |R0|, +INF , PT ;  /* 0x7f8000000000780b */ /* 0x000fda0003f3d200 */
[----:B------:R-:W-:-:S04]  /*3700*/  @P1 FFMA R8, R0, 1.84467440737095516160e+19, RZ ;  /* 0x5f80000000081823 */ /* 0x000fc800000000ff */
[----:B------:R-:W0:Y:S02]  /*3710*/  @P1 MUFU.RSQ R13, R8 ;  /* 0x00000008000d1308 */ /* 0x000e240000001400 */
[----:B0-----:R-:W-:Y:S01]  /*3720*/  @P1 FMUL.FTZ R3, R8, R13 ;  /* 0x0000000d08031220 */ /* 0x001fe20000410000 */
[----:B------:R-:W-:-:S03]  /*3730*/  @P1 FMUL.FTZ R13, R13, 0.5 ;  /* 0x3f0000000d0d1820 */ /* 0x000fc60000410000 */
[----:B------:R-:W-:-:S04]  /*3740*/  @P1 FADD.FTZ R4, -R3, -RZ ;  /* 0x800000ff03041221 */ /* 0x000fc80000010100 */
[----:B------:R-:W-:Y:S01]  /*3750*/  @P1 FFMA R10, R3, R4, R8 ;  /* 0x00000004030a1223 */ /* 0x000fe20000000008 */
[----:B------:R-:W-:-:S03]  /*3760*/  @!P1 MOV R4, R0 ;  /* 0x0000000000049202 */ /* 0x000fc60000000f00 */
[----:B------:R-:W-:-:S04]  /*3770*/  @P1 FFMA R10, R10, R13, R3 ;  /* 0x0000000d0a0a1223 */ /* 0x000fc80000000003 */
[----:B------:R-:W-:-:S07]  /*3780*/  @P1 FMUL.FTZ R4, R10, 2.3283064365386962891e-10 ;  /* 0x2f8000000a041820 */ /* 0x000fce0000410000 */
.L_x_86:
[----:B------:R-:W-:Y:S01]  /*3790*/  IMAD.MOV.U32 R3, RZ, RZ, 0x0 ;  /* 0x00000000ff037424 */ /* 0x000fe200078e00ff */
[----:B------:R-:W-:-:S03]  /*37a0*/  MOV R8, R4 ;  /* 0x0000000400087202 */ /* 0x000fc60000000f00 */
[----:B------:R-:W-:Y:S05]  /*37b0*/  RET.REL.NODEC R2 `(_Z6render6float3S_jjfP6uchar4S_S_P8trianglem) ;  /* 0xffffffc802107950 */ /* 0x000fea0003c3ffff */
        .weak           $__internal_2_$__cuda_sm3x_div_rn_noftz_f32_slowpath
        .type           $__internal_2_$__cuda_sm3x_div_rn_noftz_f32_slowpath,@function
        .size           $__internal_2_$__cuda_sm3x_div_rn_noftz_f32_slowpath,(.L_x_99 - $__internal_2_$__cuda_sm3x_div_rn_noftz_f32_slowpath)
$__internal_2_$__cuda_sm3x_div_rn_noftz_f32_slowpath:
[----:B------:R-:W-:Y:S01]  /*37c0*/  SHF.R.U32.HI R4, RZ, 0x17, R8 ;  /* 0x00000017ff047819 */ /* 0x000fe20000011608 */
[----:B------:R-:W-:Y:S01]  /*37d0*/  BSSY.RECONVERGENT B0, `(.L_x_87) ;  /* 0x0000063000007945 */ /* 0x000fe20003800200 */
[----:B------:R-:W-:Y:S02]  /*37e0*/  SHF.R.U32.HI R49, RZ, 0x17, R0 ;  /* 0x00000017ff317819 */ /* 0x000fe40000011600 */
[----:B------:R-:W-:Y:S02]  /*37f0*/  LOP3.LUT R4, R4, 0xff, RZ, 0xc0, !PT ;  /* 0x000000ff04047812 */ /* 0x000fe400078ec0ff */
[----:B------:R-:W-:Y:S02]  /*3800*/  LOP3.LUT R49, R49, 0xff, RZ, 0xc0, !PT ;  /* 0x000000ff31317812 */ /* 0x000fe400078ec0ff */
[----:B------:R-:W-:Y:S02]  /*3810*/  IADD3 R47, PT, PT, R4, -0x1, RZ ;  /* 0xffffffff042f7810 */ /* 0x000fe40007ffe0ff */
[----:B------:R-:W-:-:S02]  /*3820*/  IADD3 R3, PT, PT, R49, -0x1, RZ ;  /* 0xffffffff31037810 */ /* 0x000fc40007ffe0ff */
[----:B------:R-:W-:Y:S02]  /*3830*/  ISETP.GT.U32.AND P1, PT, R47, 0xfd, PT ;  /* 0x000000fd2f00780c */ /* 0x000fe40003f24070 */
[----:B------:R-:W-:Y:S02]  /*3840*/  MOV R53, R8 ;  /* 0x0000000800357202 */ /* 0x000fe40000000f00 */
[----:B------:R-:W-:-:S13]  /*3850*/  ISETP.GT.U32.OR P1, PT, R3, 0xfd, P1 ;  /* 0x000000fd0300780c */ /* 0x000fda0000f24470 */
[----:B------:R-:W-:Y:S01]  /*3860*/  @!P1 MOV R2, RZ ;  /* 0x000000ff00029202 */ /* 0x000fe20000000f00 */
[----:B------:R-:W-:Y:S06]  /*3870*/  @!P1 BRA `(.L_x_88) ;  /* 0x00000000005c9947 */ /* 0x000fec0003800000 */
[----:B------:R-:W-:Y:S02]  /*3880*/  FSETP.GTU.FTZ.AND P1, PT, |R0|, +INF , PT ;  /* 0x7f8000000000780b */ /* 0x000fe40003f3c200 */
[----:B------:R-:W-:-:S04]  /*3890*/  FSETP.GTU.FTZ.AND P2, PT, |R8|, +INF , PT ;  /* 0x7f8000000800780b */ /* 0x000fc80003f5c200 */
[----:B------:R-:W-:-:S13]  /*38a0*/  PLOP3.LUT P1, PT, P1, P2, PT, 0xf8, 0x8f ;  /* 0x00000000008f781c */ /* 0x000fda0000f25f70 */
[----:B------:R-:W-:Y:S05]  /*38b0*/  @P1 BRA `(.L_x_89) ;  /* 0x00000004004c1947 */ /* 0x000fea0003800000 */
[----:B------:R-:W-:-:S13]  /*38c0*/  LOP3.LUT P1, RZ, R53, 0x7fffffff, R0, 0xc8, !PT ;  /* 0x7fffffff35ff7812 */ /* 0x000fda000782c800 */
[----:B------:R-:W-:Y:S05]  /*38d0*/  @!P1 BRA `(.L_x_90) ;  /* 0x00000004003c9947 */ /* 0x000fea0003800000 */
[----:B------:R-:W-:Y:S02]  /*38e0*/  FSETP.NEU.FTZ.AND P3, PT, |R0|, +INF , PT ;  /* 0x7f8000000000780b */ /* 0x000fe40003f7d200 */
[----:B------:R-:W-:Y:S02]  /*38f0*/  FSETP.NEU.FTZ.AND P2, PT, |R8|, +INF , PT ;  /* 0x7f8000000800780b */ /* 0x000fe40003f5d200 */
[----:B------:R-:W-:-:S11]  /*3900*/  FSETP.NEU.FTZ.AND P1, PT, |R0|, +INF , PT ;  /* 0x7f8000000000780b */ /* 0x000fd60003f3d200 */
[----:B------:R-:W-:Y:S05]  /*3910*/  @!P2 BRA !P3, `(.L_x_90) ;  /* 0x00000004002ca947 */ /* 0x000fea0005800000 */
[----:B------:R-:W-:-:S04]  /*3920*/  LOP3.LUT P3, RZ, R0, 0x7fffffff, RZ, 0xc0, !PT ;  /* 0x7fffffff00ff7812 */ /* 0x000fc8000786c0ff */
[----:B------:R-:W-:-:S13]  /*3930*/  PLOP3.LUT P2, PT, P2, P3, PT, 0x2f, 0xf2 ;  /* 0x0000000000f2781c */ /* 0x000fda0001746577 */
[----:B------:R-:W-:Y:S05]  /*3940*/  @P2 BRA `(.L_x_91) ;  /* 0x0000000400182947 */ /* 0x000fea0003800000 */
[----:B------:R-:W-:-:S04]  /*3950*/  LOP3.LUT P2, RZ, R53, 0x7fffffff, RZ, 0xc0, !PT ;  /* 0x7fffffff35ff7812 */ /* 0x000fc8000784c0ff */
[----:B------:R-:W-:-:S13]  /*3960*/  PLOP3.LUT P1, PT, P1, P2, PT, 0x2f, 0xf2 ;  /* 0x0000000000f2781c */ /* 0x000fda0000f24577 */
[----:B------:R-:W-:Y:S05]  /*3970*/  @P1 BRA `(.L_x_92) ;  /* 0x0000000400001947 */ /* 0x000fea0003800000 */
[----:B------:R-:W-:Y:S02]  /*3980*/  ISETP.GE.AND P1, PT, R3, RZ, PT ;  /* 0x000000ff0300720c */ /* 0x000fe40003f26270 */
[----:B------:R-:W-:-:S11]  /*3990*/  ISETP.GE.AND P2, PT, R47, RZ, PT ;  /* 0x000000ff2f00720c */ /* 0x000fd60003f46270 */
[----:B------:R-:W-:Y:S01]  /*39a0*/  @P1 MOV R2, RZ ;  /* 0x000000ff00021202 */ /* 0x000fe20000000f00 */
[----:B------:R-:W-:Y:S01]  /*39b0*/  @!P1 FFMA R0, R0, 1.84467440737095516160e+19, RZ ;  /* 0x5f80000000009823 */ /* 0x000fe200000000ff */
[----:B------:R-:W-:Y:S01]  /*39c0*/  @!P1 MOV R2, 0xffffffc0 ;  /* 0xffffffc000029802 */ /* 0x000fe20000000f00 */
[----:B------:R-:W-:-:S03]  /*39d0*/  @!P2 FFMA R53, R8, 1.84467440737095516160e+19, RZ ;  /* 0x5f8000000835a823 */ /* 0x000fc600000000ff */
[----:B------:R-:W-:-:S07]  /*39e0*/  @!P2 IADD3 R2, PT, PT, R2, 0x40, RZ ;  /* 0x000000400202a810 */ /* 0x000fce0007ffe0ff */
.L_x_88:
[----:B------:R-:W-:Y:S01]  /*39f0*/  LEA R50, R4, 0xc0800000, 0x17 ;  /* 0xc080000004327811 */ /* 0x000fe200078eb8ff */
[----:B------:R-:W-:Y:S01]  /*3a00*/  BSSY.RECONVERGENT B1, `(.L_x_93) ;  /* 0x0000036000017945 */ /* 0x000fe20003800200 */
[----:B------:R-:W-:Y:S02]  /*3a10*/  IADD3 R49, PT, PT, R49, -0x7f, RZ ;  /* 0xffffff8131317810 */ /* 0x000fe40007ffe0ff */
[----:B------:R-:W-:-:S03]  /*3a20*/  IADD3 R53, PT, PT, -R50, R53, RZ ;  /* 0x0000003532357210 */ /* 0x000fc60007ffe1ff */
[----:B------:R-:W-:Y:S01]  /*3a30*/  IMAD R0, R49, -0x800000, R0 ;  /* 0xff80000031007824 */ /* 0x000fe200078e0200 */
[----:B------:R-:W0:Y:S01]  /*3a40*/  MUFU.RCP R50, R53 ;  /* 0x0000003500327308 */ /* 0x000e220000001000 */
[----:B------:R-:W-:Y:S01]  /*3a50*/  FADD.FTZ R47, -R53, -RZ ;  /* 0x800000ff352f7221 */ /* 0x000fe20000010100 */
[----:B------:R-:W-:-:S04]  /*3a60*/  IADD3 R49, PT, PT, R49, 0x7f, -R4 ;  /* 0x0000007f31317810 */ /* 0x000fc80007ffe804 */
[----:B------:R-:W-:Y:S01]  /*3a70*/  IADD3 R49, PT, PT, R49, R2, RZ ;  /* 0x0000000231317210 */ /* 0x000fe20007ffe0ff */
[----:B0-----:R-:W-:-:S04]  /*3a80*/  FFMA R3, R50, R47, 1 ;  /* 0x3f80000032037423 */ /* 0x001fc8000000002f */
[----:B------:R-:W-:-:S04]  /*3a90*/  FFMA R3, R50, R3, R50 ;  /* 0x0000000332037223 */ /* 0x000fc80000000032 */
[----:B------:R-:W-:-:S04]  /*3aa0*/  FFMA R50, R0, R3, RZ ;  /* 0x0000000300327223 */ /* 0x000fc800000000ff */
[----:B------:R-:W-:-:S04]  /*3ab0*/  FFMA R52, R47, R50, R0 ;  /* 0x000000322f347223 */ /* 0x000fc80000000000 */
[----:B------:R-:W-:-:S04]  /*3ac0*/  FFMA R52, R3, R52, R50 ;  /* 0x0000003403347223 */ /* 0x000fc80000000032 */
[----:B------:R-:W-:-:S04]  /*3ad0*/  FFMA R47, R47, R52, R0 ;  /* 0x000000342f2f7223 */ /* 0x000fc80000000000 */
[----:B------:R-:W-:-:S05]  /*3ae0*/  FFMA R0, R3, R47, R52 ;  /* 0x0000002f03007223 */ /* 0x000fca0000000034 */
[----:B------:R-:W-:-:S04]  /*3af0*/  SHF.R.U32.HI R2, RZ, 0x17, R0 ;  /* 0x00000017ff027819 */ /* 0x000fc80000011600 */
[----:B------:R-:W-:-:S04]  /*3b00*/  LOP3.LUT R2, R2, 0xff, RZ, 0xc0, !PT ;  /* 0x000000ff02027812 */ /* 0x000fc800078ec0ff */
[----:B------:R-:W-:-:S04]  /*3b10*/  IADD3 R2, PT, PT, R2, R49, RZ ;  /* 0x0000003102027210 */ /* 0x000fc80007ffe0ff */
[----:B------:R-:W-:-:S04]  /*3b20*/  IADD3 R4, PT, PT, R2, -0x1, RZ ;  /* 0xffffffff02047810 */ /* 0x000fc80007ffe0ff */
[----:B------:R-:W-:-:S13]  /*3b30*/  ISETP.GE.U32.AND P1, PT, R4, 0xfe, PT ;  /* 0x000000fe0400780c */ /* 0x000fda0003f26070 */
[----:B------:R-:W-:Y:S05]  /*3b40*/  @!P1 BRA `(.L_x_94) ;  /* 0x0000000000809947 */ /* 0x000fea0003800000 */
[----:B------:R-:W-:-:S13]  /*3b50*/  ISETP.GT.AND P1, PT, R2, 0xfe, PT ;  /* 0x000000fe0200780c */ /* 0x000fda0003f24270 */
[----:B------:R-:W-:Y:S05]  /*3b60*/  @P1 BRA `(.L_x_95) ;  /* 0x00000000006c1947 */ /* 0x000fea0003800000 */
[----:B------:R-:W-:-:S13]  /*3b70*/  ISETP.GE.AND P1, PT, R2, 0x1, PT ;  /* 0x000000010200780c */ /* 0x000fda0003f26270 */
[----:B------:R-:W-:Y:S05]  /*3b80*/  @P1 BRA `(.L_x_96) ;  /* 0x0000000000741947 */ /* 0x000fea0003800000 */
[----:B------:R-:W-:Y:S02]  /*3b90*/  ISETP.GE.AND P1, PT, R2, -0x18, PT ;  /* 0xffffffe80200780c */ /* 0x000fe40003f26270 */
[----:B------:R-:W-:-:S11]  /*3ba0*/  LOP3.LUT R0, R0, 0x80000000, RZ, 0xc0, !PT ;  /* 0x8000000000007812 */ /* 0x000fd600078ec0ff */
[----:B------:R-:W-:Y:S05]  /*3bb0*/  @!P1 BRA `(.L_x_96) ;  /* 0x0000000000689947 */ /* 0x000fea0003800000 */
[CCC-:B------:R-:W-:Y:S01]  /*3bc0*/  FFMA.RZ R4, R3.reuse, R47.reuse, R52.reuse ;  /* 0x0000002f03047223 */ /* 0x1c0fe2000000c034 */
[CCC-:B------:R-:W-:Y:S01]  /*3bd0*/  FFMA.RP R49, R3.reuse, R47.reuse, R52.reuse ;  /* 0x0000002f03317223 */ /* 0x1c0fe20000008034 */
[----:B------:R-:W-:Y:S01]  /*3be0*/  FFMA.RM R52, R3, R47, R52 ;  /* 0x0000002f03347223 */ /* 0x000fe20000004034 */
[----:B------:R-:W-:Y:S02]  /*3bf0*/  IADD3 R3, PT, PT, R2, 0x20, RZ ;  /* 0x0000002002037810 */ /* 0x000fe40007ffe0ff */
[----:B------:R-:W-:Y:S02]  /*3c00*/  LOP3.LUT R4, R4, 0x7fffff, RZ, 0xc0, !PT ;  /* 0x007fffff04047812 */ /* 0x000fe400078ec0ff */
[----:B------:R-:W-:Y:S02]  /*3c10*/  ISETP.NE.AND P3, PT, R2, RZ, PT ;  /* 0x000000ff0200720c */ /* 0x000fe40003f65270 */
[----:B------:R-:W-:Y:S02]  /*3c20*/  LOP3.LUT R4, R4, 0x800000, RZ, 0xfc, !PT ;  /* 0x0080000004047812 */ /* 0x000fe400078efcff */
[----:B------:R-:W-:-:S02]  /*3c30*/  ISETP.NE.AND P2, PT, R2, RZ, PT ;  /* 0x000000ff0200720c */ /* 0x000fc40003f45270 */
[----:B------:R-:W-:Y:S02]  /*3c40*/  IADD3 R2, PT, PT, -R2, RZ, RZ ;  /* 0x000000ff02027210 */ /* 0x000fe40007ffe1ff */
[----:B------:R-:W-:Y:S02]  /*3c50*/  SHF.L.U32 R3, R4, R3, RZ ;  /* 0x0000000304037219 */ /* 0x000fe400000006ff */
[----:B------:R-:W-:Y:S02]  /*3c60*/  FSETP.NEU.FTZ.AND P1, PT, R49, R52, PT ;  /* 0x000000343100720b */ /* 0x000fe40003f3d000 */
[----:B------:R-:W-:Y:S02]  /*3c70*/  SEL R47, R2, RZ, P3 ;  /* 0x000000ff022f7207 */ /* 0x000fe40001800000 */
[----:B------:R-:W-:Y:S02]  /*3c80*/  ISETP.NE.AND P2, PT, R3, RZ, P2 ;  /* 0x000000ff0300720c */ /* 0x000fe40001745270 */
[----:B------:R-:W-:-:S02]  /*3c90*/  SHF.R.U32.HI R47, RZ, R47, R4 ;  /* 0x0000002fff2f7219 */ /* 0x000fc40000011604 */
[----:B------:R-:W-:Y:S02]  /*3ca0*/  PLOP3.LUT P1, PT, P1, P2, PT, 0xf8, 0x8f ;  /* 0x00000000008f781c */ /* 0x000fe40000f25f70 */
[----:B------:R-:W-:Y:S02]  /*3cb0*/  SHF.R.U32.HI R3, RZ, 0x1, R47 ;  /* 0x00000001ff037819 */ /* 0x000fe4000001162f */
[----:B------:R-:W-:-:S04]  /*3cc0*/  SEL R2, RZ, 0x1, !P1 ;  /* 0x00000001ff027807 */ /* 0x000fc80004800000 */
[----:B------:R-:W-:-:S04]  /*3cd0*/  LOP3.LUT R2, R2, 0x1, R3, 0xf8, !PT ;  /* 0x0000000102027812 */ /* 0x000fc800078ef803 */
[----:B------:R-:W-:-:S04]  /*3ce0*/  LOP3.LUT R2, R2, R47, RZ, 0xc0, !PT ;  /* 0x0000002f02027212 */ /* 0x000fc800078ec0ff */
[----:B------:R-:W-:-:S04]  /*3cf0*/  IADD3 R3, PT, PT, R3, R2, RZ ;  /* 0x0000000203037210 */ /* 0x000fc80007ffe0ff */
[----:B------:R-:W-:Y:S01]  /*3d00*/  LOP3.LUT R0, R3, R0, RZ, 0xfc, !PT ;  /* 0x0000000003007212 */ /* 0x000fe200078efcff */
[----:B------:R-:W-:Y:S06]  /*3d10*/  BRA `(.L_x_96) ;  /* 0x0000000000107947 */ /* 0x000fec0003800000 */
.L_x_95:
[----:B------:R-:W-:-:S04]  /*3d20*/  LOP3.LUT R0, R0, 0x80000000, RZ, 0xc0, !PT ;  /* 0x8000000000007812 */ /* 0x000fc800078ec0ff */
[----:B------:R-:W-:Y:S01]  /*3d30*/  LOP3.LUT R0, R0, 0x7f800000, RZ, 0xfc, !PT ;  /* 0x7f80000000007812 */ /* 0x000fe200078efcff */
[----:B------:R-:W-:Y:S06]  /*3d40*/  BRA `(.L_x_96) ;  /* 0x0000000000047947 */ /* 0x000fec0003800000 */
.L_x_94:
[----:B------:R-:W-:-:S07]  /*3d50*/  LEA R0, R49, R0, 0x17 ;  /* 0x0000000031007211 */ /* 0x000fce00078eb8ff */
.L_x_96:
[----:B------:R-:W-:Y:S05]  /*3d60*/  BSYNC.RECONVERGENT B1 ;  /* 0x0000000000017941 */ /* 0x000fea0003800200 */
.L_x_93:
[----:B------:R-:W-:Y:S05]  /*3d70*/  BRA `(.L_x_97) ;  /* 0x0000000000207947 */ /* 0x000fea0003800000 */
.L_x_92:
[----:B------:R-:W-:-:S04]  /*3d80*/  LOP3.LUT R0, R53, 0x80000000, R0, 0x48, !PT ;  /* 0x8000000035007812 */ /* 0x000fc800078e4800 */
[----:B------:R-:W-:Y:S01]  /*3d90*/  LOP3.LUT R0, R0, 0x7f800000, RZ, 0xfc, !PT ;  /* 0x7f80000000007812 */ /* 0x000fe200078efcff */
[----:B------:R-:W-:Y:S06]  /*3da0*/  BRA `(.L_x_97) ;  /* 0x0000000000147947 */ /* 0x000fec0003800000 */
.L_x_91:
[----:B------:R-:W-:Y:S01]  /*3db0*/  LOP3.LUT R0, R53, 0x80000000, R0, 0x48, !PT ;  /* 0x8000000035007812 */ /* 0x000fe200078e4800 */
[----:B------:R-:W-:Y:S06]  /*3dc0*/  BRA `(.L_x_97) ;  /* 0x00000000000c7947 */ /* 0x000fec0003800000 */
.L_x_90:
[----:B------:R-:W0:Y:S01]  /*3dd0*/  MUFU.RSQ R0, -QNAN ;  /* 0xffc0000000007908 */ /* 0x000e220000001400 */
[----:B------:R-:W-:Y:S05]  /*3de0*/  BRA `(.L_x_97) ;  /* 0x0000000000047947 */ /* 0x000fea0003800000 */
.L_x_89:
[----:B------:R-:W-:-:S07]  /*3df0*/  FADD.FTZ R0, R0, R8 ;  /* 0x0000000800007221 */ /* 0x000fce0000010000 */
.L_x_97:
[----:B------:R-:W-:Y:S05]  /*3e00*/  BSYNC.RECONVERGENT B0 ;  /* 0x0000000000007941 */ /* 0x000fea0003800200 */
.L_x_87:
[----:B------:R-:W-:-:S04]  /*3e10*/  HFMA2 R49, -RZ, RZ, 0, 0 ;  /* 0x00000000ff317431 */ /* 0x000fc800000001ff */
[----:B0-----:R-:W-:Y:S05]  /*3e20*/  RET.REL.NODEC R48 `(_Z6render6float3S_jjfP6uchar4S_S_P8trianglem) ;  /* 0xffffffc030747950 */ /* 0x001fea0003c3ffff */
.L_x_98:
[----:B------:R-:W-:-:S00]  /*3e30*/  BRA `(.L_x_98) ;  /* 0xfffffffc00fc7947 */ /* 0x000fc0000383ffff */
[----:B------:R-:W-:-:S00]  /*3e40*/  NOP ;  /* 0x0000000000007918 */ /* 0x000fc00000000000 */
        /* <DEDUP_REMOVED lines=11> */
.L_x_99:


//--------------------- .nv.global.init           --------------------------
	.section	.nv.global.init,"aw",@progbits
	.align	4
.nv.global.init:
	.type		__cudart_i2opi_f,@object
	.size		__cudart_i2opi_f,(.L_0 - __cudart_i2opi_f)
__cudart_i2opi_f:
        /*0000*/ 	.byte	0x41, 0x90, 0x43, 0x3c, 0x99, 0x95, 0x62, 0xdb, 0xc0, 0xdd, 0x34, 0xf5, 0xd1, 0x57, 0x27, 0xfc
        /*0010*/ 	.byte	0x29, 0x15, 0x44, 0x4e, 0x6e, 0x83, 0xf9, 0xa2
.L_0:


//--------------------- .nv.shared.reserved.0     --------------------------
	.section	.nv.shared.reserved.0,"aw",@nobits
	.weak		__nv_reservedSMEM_offset_0_alias
	.size		__nv_reservedSMEM_offset_0_alias, 0, 64
	.other		__nv_reservedSMEM_offset_0_alias,@"STO_CUDA_RESERVED_SHARED STV_DEFAULT"
__nv_reservedSMEM_offset_0_alias:
	.zero		0
	.zero		64


//--------------------- .nv.constant0._Z6render6float3S_jjfP6uchar4S_S_P8trianglem --------------------------
	.section	.nv.constant0._Z6render6float3S_jjfP6uchar4S_S_P8trianglem,"a",@progbits
	.sectionflags	@""
	.align	4
.nv.constant0._Z6render6float3S_jjfP6uchar4S_S_P8trianglem:
	.zero		984


//--------------------- SYMBOLS --------------------------

	.type		.nv.reservedSmem.offset0,@object
	.size		.nv.reservedSmem.offset0,0x4
